//
// Generated by NVIDIA NVVM Compiler
//
// Compiler Build ID: CL-36424714
// Cuda compilation tools, release 13.0, V13.0.88
// Based on NVVM 20.0.0
//

.version 9.0
.target sm_100
.address_size 64

	// .globl	_Z15loss_row_kernelPKfPKiiiPfS3_
.extern .shared .align 16 .b8 sm[];

.visible .entry _Z15loss_row_kernelPKfPKiiiPfS3_(
	.param .u64 .ptr .align 1 _Z15loss_row_kernelPKfPKiiiPfS3__param_0,
	.param .u64 .ptr .align 1 _Z15loss_row_kernelPKfPKiiiPfS3__param_1,
	.param .u32 _Z15loss_row_kernelPKfPKiiiPfS3__param_2,
	.param .u32 _Z15loss_row_kernelPKfPKiiiPfS3__param_3,
	.param .u64 .ptr .align 1 _Z15loss_row_kernelPKfPKiiiPfS3__param_4,
	.param .u64 .ptr .align 1 _Z15loss_row_kernelPKfPKiiiPfS3__param_5
)
{
	.reg .pred 	%p<42>;
	.reg .b32 	%r<126>;
	.reg .b32 	%f<222>;
	.reg .b64 	%rd<95>;

	ld.param.u64 	%rd21, [_Z15loss_row_kernelPKfPKiiiPfS3__param_0];
	ld.param.u64 	%rd18, [_Z15loss_row_kernelPKfPKiiiPfS3__param_1];
	ld.param.u32 	%r41, [_Z15loss_row_kernelPKfPKiiiPfS3__param_2];
	ld.param.u32 	%r42, [_Z15loss_row_kernelPKfPKiiiPfS3__param_3];
	ld.param.u64 	%rd19, [_Z15loss_row_kernelPKfPKiiiPfS3__param_4];
	ld.param.u64 	%rd20, [_Z15loss_row_kernelPKfPKiiiPfS3__param_5];
	cvta.to.global.u64 	%rd1, %rd19;
	cvta.to.global.u64 	%rd2, %rd21;
	mov.u32 	%r1, %ctaid.x;
	setp.ge.s32 	%p1, %r1, %r41;
	@%p1 bra 	$L__BB0_33;
	mov.u32 	%r2, %ntid.x;
	mov.u32 	%r125, %tid.x;
	cvt.u64.u32 	%rd3, %r1;
	cvt.s64.s32 	%rd22, %r42;
	mul.lo.s64 	%rd4, %rd22, %rd3;
	setp.ge.s32 	%p2, %r125, %r42;
	mov.f32 	%f216, 0fFF800000;
	@%p2 bra 	$L__BB0_7;
	add.s32 	%r43, %r125, %r2;
	max.u32 	%r44, %r42, %r43;
	setp.lt.u32 	%p3, %r43, %r42;
	selp.u32 	%r45, 1, 0, %p3;
	add.s32 	%r46, %r43, %r45;
	sub.s32 	%r47, %r44, %r46;
	div.u32 	%r48, %r47, %r2;
	add.s32 	%r4, %r48, %r45;
	and.b32  	%r49, %r4, 3;
	setp.eq.s32 	%p4, %r49, 3;
	mov.f32 	%f216, 0fFF800000;
	mov.u32 	%r114, %r125;
	@%p4 bra 	$L__BB0_5;
	cvt.u64.u32 	%rd23, %r125;
	add.s64 	%rd24, %rd4, %rd23;
	shl.b64 	%rd25, %rd24, 2;
	add.s64 	%rd92, %rd2, %rd25;
	mul.wide.u32 	%rd6, %r2, 4;
	add.s32 	%r50, %r4, 1;
	and.b32  	%r51, %r50, 3;
	neg.s32 	%r112, %r51;
	mov.f32 	%f216, 0fFF800000;
	mov.u32 	%r114, %r125;
$L__BB0_4:
	.pragma "nounroll";
	ld.global.f32 	%f23, [%rd92];
	setp.gt.f32 	%p5, %f23, %f216;
	selp.f32 	%f216, %f23, %f216, %p5;
	add.s32 	%r114, %r114, %r2;
	add.s64 	%rd92, %rd92, %rd6;
	add.s32 	%r112, %r112, 1;
	setp.ne.s32 	%p6, %r112, 0;
	@%p6 bra 	$L__BB0_4;
$L__BB0_5:
	setp.lt.u32 	%p7, %r4, 3;
	@%p7 bra 	$L__BB0_7;
$L__BB0_6:
	cvt.u64.u32 	%rd26, %r114;
	add.s64 	%rd27, %rd4, %rd26;
	shl.b64 	%rd28, %rd27, 2;
	add.s64 	%rd29, %rd2, %rd28;
	ld.global.f32 	%f24, [%rd29];
	setp.gt.f32 	%p8, %f24, %f216;
	selp.f32 	%f25, %f24, %f216, %p8;
	add.s32 	%r52, %r114, %r2;
	cvt.u64.u32 	%rd30, %r52;
	add.s64 	%rd31, %rd4, %rd30;
	shl.b64 	%rd32, %rd31, 2;
	add.s64 	%rd33, %rd2, %rd32;
	ld.global.f32 	%f26, [%rd33];
	setp.gt.f32 	%p9, %f26, %f25;
	selp.f32 	%f27, %f26, %f25, %p9;
	add.s32 	%r53, %r52, %r2;
	cvt.u64.u32 	%rd34, %r53;
	add.s64 	%rd35, %rd4, %rd34;
	shl.b64 	%rd36, %rd35, 2;
	add.s64 	%rd37, %rd2, %rd36;
	ld.global.f32 	%f28, [%rd37];
	setp.gt.f32 	%p10, %f28, %f27;
	selp.f32 	%f29, %f28, %f27, %p10;
	add.s32 	%r54, %r53, %r2;
	cvt.u64.u32 	%rd38, %r54;
	add.s64 	%rd39, %rd4, %rd38;
	shl.b64 	%rd40, %rd39, 2;
	add.s64 	%rd41, %rd2, %rd40;
	ld.global.f32 	%f30, [%rd41];
	setp.gt.f32 	%p11, %f30, %f29;
	selp.f32 	%f216, %f30, %f29, %p11;
	add.s32 	%r114, %r54, %r2;
	setp.lt.s32 	%p12, %r114, %r42;
	@%p12 bra 	$L__BB0_6;
$L__BB0_7:
	shl.b32 	%r55, %r125, 2;
	mov.u32 	%r56, sm;
	add.s32 	%r13, %r56, %r55;
	st.shared.f32 	[%r13], %f216;
	bar.sync 	0;
	setp.lt.u32 	%p13, %r2, 2;
	@%p13 bra 	$L__BB0_13;
	mov.u32 	%r116, %r2;
$L__BB0_9:
	mov.u32 	%r14, %r116;
	shr.u32 	%r116, %r14, 1;
	setp.ge.u32 	%p14, %r125, %r116;
	@%p14 bra 	$L__BB0_12;
	shl.b32 	%r57, %r116, 2;
	add.s32 	%r58, %r13, %r57;
	ld.shared.f32 	%f8, [%r58];
	ld.shared.f32 	%f31, [%r13];
	setp.leu.f32 	%p15, %f8, %f31;
	@%p15 bra 	$L__BB0_12;
	st.shared.f32 	[%r13], %f8;
$L__BB0_12:
	bar.sync 	0;
	setp.gt.u32 	%p16, %r14, 3;
	@%p16 bra 	$L__BB0_9;
$L__BB0_13:
	setp.ge.s32 	%p17, %r125, %r42;
	mov.f32 	%f221, 0f00000000;
	ld.shared.f32 	%f9, [sm];
	@%p17 bra 	$L__BB0_19;
	add.s32 	%r59, %r125, %r2;
	max.s32 	%r60, %r42, %r59;
	setp.lt.s32 	%p18, %r59, %r42;
	selp.u32 	%r61, 1, 0, %p18;
	add.s32 	%r62, %r59, %r61;
	sub.s32 	%r63, %r60, %r62;
	div.u32 	%r64, %r63, %r2;
	add.s32 	%r16, %r64, %r61;
	and.b32  	%r65, %r16, 3;
	setp.eq.s32 	%p19, %r65, 3;
	mov.f32 	%f221, 0f00000000;
	mov.u32 	%r119, %r125;
	@%p19 bra 	$L__BB0_17;
	cvt.u64.u32 	%rd42, %r125;
	add.s64 	%rd43, %rd4, %rd42;
	shl.b64 	%rd44, %rd43, 2;
	add.s64 	%rd93, %rd2, %rd44;
	mul.wide.u32 	%rd10, %r2, 4;
	add.s32 	%r66, %r16, 1;
	and.b32  	%r67, %r66, 3;
	neg.s32 	%r117, %r67;
	mov.f32 	%f221, 0f00000000;
	mov.u32 	%r119, %r125;
$L__BB0_16:
	.pragma "nounroll";
	ld.global.f32 	%f36, [%rd93];
	sub.f32 	%f37, %f36, %f9;
	fma.rn.f32 	%f38, %f37, 0f3BBB989D, 0f3F000000;
	cvt.sat.f32.f32 	%f39, %f38;
	mov.f32 	%f40, 0f4B400001;
	mov.f32 	%f41, 0f437C0000;
	fma.rm.f32 	%f42, %f39, %f41, %f40;
	add.f32 	%f43, %f42, 0fCB40007F;
	neg.f32 	%f44, %f43;
	fma.rn.f32 	%f45, %f37, 0f3FB8AA3B, %f44;
	fma.rn.f32 	%f46, %f37, 0f32A57060, %f45;
	mov.b32 	%r68, %f42;
	shl.b32 	%r69, %r68, 23;
	mov.b32 	%f47, %r69;
	ex2.approx.ftz.f32 	%f48, %f46;
	fma.rn.f32 	%f221, %f48, %f47, %f221;
	add.s32 	%r119, %r119, %r2;
	add.s64 	%rd93, %rd93, %rd10;
	add.s32 	%r117, %r117, 1;
	setp.ne.s32 	%p20, %r117, 0;
	@%p20 bra 	$L__BB0_16;
$L__BB0_17:
	setp.lt.u32 	%p21, %r16, 3;
	@%p21 bra 	$L__BB0_19;
$L__BB0_18:
	cvt.u64.u32 	%rd45, %r119;
	add.s64 	%rd46, %rd4, %rd45;
	shl.b64 	%rd47, %rd46, 2;
	add.s64 	%rd48, %rd2, %rd47;
	ld.global.f32 	%f49, [%rd48];
	sub.f32 	%f50, %f49, %f9;
	fma.rn.f32 	%f51, %f50, 0f3BBB989D, 0f3F000000;
	cvt.sat.f32.f32 	%f52, %f51;
	mov.f32 	%f53, 0f4B400001;
	mov.f32 	%f54, 0f437C0000;
	fma.rm.f32 	%f55, %f52, %f54, %f53;
	add.f32 	%f56, %f55, 0fCB40007F;
	neg.f32 	%f57, %f56;
	fma.rn.f32 	%f58, %f50, 0f3FB8AA3B, %f57;
	fma.rn.f32 	%f59, %f50, 0f32A57060, %f58;
	mov.b32 	%r70, %f55;
	shl.b32 	%r71, %r70, 23;
	mov.b32 	%f60, %r71;
	ex2.approx.ftz.f32 	%f61, %f59;
	fma.rn.f32 	%f62, %f61, %f60, %f221;
	add.s32 	%r72, %r119, %r2;
	cvt.u64.u32 	%rd49, %r72;
	add.s64 	%rd50, %rd4, %rd49;
	shl.b64 	%rd51, %rd50, 2;
	add.s64 	%rd52, %rd2, %rd51;
	ld.global.f32 	%f63, [%rd52];
	sub.f32 	%f64, %f63, %f9;
	fma.rn.f32 	%f65, %f64, 0f3BBB989D, 0f3F000000;
	cvt.sat.f32.f32 	%f66, %f65;
	fma.rm.f32 	%f67, %f66, %f54, %f53;
	add.f32 	%f68, %f67, 0fCB40007F;
	neg.f32 	%f69, %f68;
	fma.rn.f32 	%f70, %f64, 0f3FB8AA3B, %f69;
	fma.rn.f32 	%f71, %f64, 0f32A57060, %f70;
	mov.b32 	%r73, %f67;
	shl.b32 	%r74, %r73, 23;
	mov.b32 	%f72, %r74;
	ex2.approx.ftz.f32 	%f73, %f71;
	fma.rn.f32 	%f74, %f73, %f72, %f62;
	add.s32 	%r75, %r72, %r2;
	cvt.u64.u32 	%rd53, %r75;
	add.s64 	%rd54, %rd4, %rd53;
	shl.b64 	%rd55, %rd54, 2;
	add.s64 	%rd56, %rd2, %rd55;
	ld.global.f32 	%f75, [%rd56];
	sub.f32 	%f76, %f75, %f9;
	fma.rn.f32 	%f77, %f76, 0f3BBB989D, 0f3F000000;
	cvt.sat.f32.f32 	%f78, %f77;
	fma.rm.f32 	%f79, %f78, %f54, %f53;
	add.f32 	%f80, %f79, 0fCB40007F;
	neg.f32 	%f81, %f80;
	fma.rn.f32 	%f82, %f76, 0f3FB8AA3B, %f81;
	fma.rn.f32 	%f83, %f76, 0f32A57060, %f82;
	mov.b32 	%r76, %f79;
	shl.b32 	%r77, %r76, 23;
	mov.b32 	%f84, %r77;
	ex2.approx.ftz.f32 	%f85, %f83;
	fma.rn.f32 	%f86, %f85, %f84, %f74;
	add.s32 	%r78, %r75, %r2;
	cvt.u64.u32 	%rd57, %r78;
	add.s64 	%rd58, %rd4, %rd57;
	shl.b64 	%rd59, %rd58, 2;
	add.s64 	%rd60, %rd2, %rd59;
	ld.global.f32 	%f87, [%rd60];
	sub.f32 	%f88, %f87, %f9;
	fma.rn.f32 	%f89, %f88, 0f3BBB989D, 0f3F000000;
	cvt.sat.f32.f32 	%f90, %f89;
	fma.rm.f32 	%f91, %f90, %f54, %f53;
	add.f32 	%f92, %f91, 0fCB40007F;
	neg.f32 	%f93, %f92;
	fma.rn.f32 	%f94, %f88, 0f3FB8AA3B, %f93;
	fma.rn.f32 	%f95, %f88, 0f32A57060, %f94;
	mov.b32 	%r79, %f91;
	shl.b32 	%r80, %r79, 23;
	mov.b32 	%f96, %r80;
	ex2.approx.ftz.f32 	%f97, %f95;
	fma.rn.f32 	%f221, %f97, %f96, %f86;
	add.s32 	%r119, %r78, %r2;
	setp.lt.s32 	%p22, %r119, %r42;
	@%p22 bra 	$L__BB0_18;
$L__BB0_19:
	shl.b32 	%r81, %r2, 2;
	mov.u32 	%r82, sm;
	add.s32 	%r25, %r82, %r81;
	setp.lt.u32 	%p23, %r2, 2;
	shl.b32 	%r83, %r125, 2;
	add.s32 	%r26, %r25, %r83;
	st.shared.f32 	[%r26], %f221;
	bar.sync 	0;
	@%p23 bra 	$L__BB0_24;
	mov.u32 	%r121, %r2;
$L__BB0_21:
	shr.u32 	%r28, %r121, 1;
	setp.ge.u32 	%p24, %r125, %r28;
	@%p24 bra 	$L__BB0_23;
	shl.b32 	%r84, %r28, 2;
	add.s32 	%r85, %r26, %r84;
	ld.shared.f32 	%f98, [%r85];
	ld.shared.f32 	%f99, [%r26];
	add.f32 	%f100, %f98, %f99;
	st.shared.f32 	[%r26], %f100;
$L__BB0_23:
	bar.sync 	0;
	setp.gt.u32 	%p25, %r121, 3;
	mov.u32 	%r121, %r28;
	@%p25 bra 	$L__BB0_21;
$L__BB0_24:
	ld.shared.f32 	%f101, [%r25];
	add.f32 	%f17, %f101, 0f1E3CE508;
	setp.ne.s32 	%p26, %r125, 0;
	cvta.to.global.u64 	%rd61, %rd18;
	shl.b64 	%rd62, %rd3, 2;
	add.s64 	%rd13, %rd61, %rd62;
	@%p26 bra 	$L__BB0_26;
	ld.global.s32 	%rd63, [%rd13];
	add.s64 	%rd64, %rd4, %rd63;
	shl.b64 	%rd65, %rd64, 2;
	add.s64 	%rd66, %rd2, %rd65;
	ld.global.f32 	%f102, [%rd66];
	setp.lt.f32 	%p27, %f17, 0f00800000;
	mul.f32 	%f103, %f17, 0f4B000000;
	selp.f32 	%f104, %f103, %f17, %p27;
	selp.f32 	%f105, 0fC1B80000, 0f00000000, %p27;
	mov.b32 	%r86, %f104;
	add.s32 	%r87, %r86, -1059760811;
	and.b32  	%r88, %r87, -8388608;
	sub.s32 	%r89, %r86, %r88;
	mov.b32 	%f106, %r89;
	cvt.rn.f32.s32 	%f107, %r88;
	fma.rn.f32 	%f108, %f107, 0f34000000, %f105;
	add.f32 	%f109, %f106, 0fBF800000;
	fma.rn.f32 	%f110, %f109, 0fBE055027, 0f3E1039F6;
	fma.rn.f32 	%f111, %f110, %f109, 0fBDF8CDCC;
	fma.rn.f32 	%f112, %f111, %f109, 0f3E0F2955;
	fma.rn.f32 	%f113, %f112, %f109, 0fBE2AD8B9;
	fma.rn.f32 	%f114, %f113, %f109, 0f3E4CED0B;
	fma.rn.f32 	%f115, %f114, %f109, 0fBE7FFF22;
	fma.rn.f32 	%f116, %f115, %f109, 0f3EAAAA78;
	fma.rn.f32 	%f117, %f116, %f109, 0fBF000000;
	mul.f32 	%f118, %f109, %f117;
	fma.rn.f32 	%f119, %f118, %f109, %f109;
	fma.rn.f32 	%f120, %f108, 0f3F317218, %f119;
	setp.gt.u32 	%p28, %r86, 2139095039;
	fma.rn.f32 	%f121, %f104, 0f7F800000, 0f7F800000;
	selp.f32 	%f122, %f121, %f120, %p28;
	setp.eq.f32 	%p29, %f104, 0f00000000;
	selp.f32 	%f123, 0fFF800000, %f122, %p29;
	add.f32 	%f124, %f9, %f123;
	sub.f32 	%f125, %f124, %f102;
	cvta.to.global.u64 	%rd67, %rd20;
	atom.global.add.f32 	%f126, [%rd67], %f125;
$L__BB0_26:
	setp.eq.s64 	%p30, %rd19, 0;
	@%p30 bra 	$L__BB0_33;
	setp.ge.s32 	%p31, %r125, %r42;
	cvt.rn.f32.u32 	%f127, %r41;
	rcp.rn.f32 	%f18, %f127;
	ld.global.u32 	%r29, [%rd13];
	@%p31 bra 	$L__BB0_33;
	add.s32 	%r90, %r125, %r2;
	max.s32 	%r91, %r42, %r90;
	setp.lt.s32 	%p32, %r90, %r42;
	selp.u32 	%r92, 1, 0, %p32;
	add.s32 	%r93, %r90, %r92;
	sub.s32 	%r94, %r91, %r93;
	div.u32 	%r95, %r94, %r2;
	add.s32 	%r30, %r95, %r92;
	and.b32  	%r96, %r30, 3;
	setp.eq.s32 	%p33, %r96, 3;
	@%p33 bra 	$L__BB0_31;
	add.s32 	%r97, %r30, 1;
	and.b32  	%r98, %r97, 3;
	sub.s32 	%r123, %r125, %r29;
	cvt.u64.u32 	%rd68, %r125;
	add.s64 	%rd69, %rd4, %rd68;
	shl.b64 	%rd94, %rd69, 2;
	mul.wide.u32 	%rd15, %r2, 4;
	neg.s32 	%r122, %r98;
	mad.lo.s32 	%r125, %r2, %r98, %r125;
$L__BB0_30:
	.pragma "nounroll";
	add.s64 	%rd70, %rd2, %rd94;
	ld.global.f32 	%f128, [%rd70];
	sub.f32 	%f129, %f128, %f9;
	fma.rn.f32 	%f130, %f129, 0f3BBB989D, 0f3F000000;
	cvt.sat.f32.f32 	%f131, %f130;
	mov.f32 	%f132, 0f4B400001;
	mov.f32 	%f133, 0f437C0000;
	fma.rm.f32 	%f134, %f131, %f133, %f132;
	add.f32 	%f135, %f134, 0fCB40007F;
	neg.f32 	%f136, %f135;
	fma.rn.f32 	%f137, %f129, 0f3FB8AA3B, %f136;
	fma.rn.f32 	%f138, %f129, 0f32A57060, %f137;
	mov.b32 	%r99, %f134;
	shl.b32 	%r100, %r99, 23;
	mov.b32 	%f139, %r100;
	ex2.approx.ftz.f32 	%f140, %f138;
	mul.f32 	%f141, %f140, %f139;
	div.rn.f32 	%f142, %f141, %f17;
	setp.eq.s32 	%p34, %r123, 0;
	selp.f32 	%f143, 0f3F800000, 0f00000000, %p34;
	sub.f32 	%f144, %f142, %f143;
	mul.f32 	%f145, %f18, %f144;
	add.s64 	%rd71, %rd1, %rd94;
	st.global.f32 	[%rd71], %f145;
	add.s32 	%r123, %r123, %r2;
	add.s64 	%rd94, %rd94, %rd15;
	add.s32 	%r122, %r122, 1;
	setp.ne.s32 	%p35, %r122, 0;
	@%p35 bra 	$L__BB0_30;
$L__BB0_31:
	setp.lt.u32 	%p36, %r30, 3;
	@%p36 bra 	$L__BB0_33;
$L__BB0_32:
	cvt.u64.u32 	%rd72, %r125;
	add.s64 	%rd73, %rd4, %rd72;
	shl.b64 	%rd74, %rd73, 2;
	add.s64 	%rd75, %rd2, %rd74;
	ld.global.f32 	%f146, [%rd75];
	sub.f32 	%f147, %f146, %f9;
	fma.rn.f32 	%f148, %f147, 0f3BBB989D, 0f3F000000;
	cvt.sat.f32.f32 	%f149, %f148;
	mov.f32 	%f150, 0f4B400001;
	mov.f32 	%f151, 0f437C0000;
	fma.rm.f32 	%f152, %f149, %f151, %f150;
	add.f32 	%f153, %f152, 0fCB40007F;
	neg.f32 	%f154, %f153;
	fma.rn.f32 	%f155, %f147, 0f3FB8AA3B, %f154;
	fma.rn.f32 	%f156, %f147, 0f32A57060, %f155;
	mov.b32 	%r101, %f152;
	shl.b32 	%r102, %r101, 23;
	mov.b32 	%f157, %r102;
	ex2.approx.ftz.f32 	%f158, %f156;
	mul.f32 	%f159, %f158, %f157;
	div.rn.f32 	%f160, %f159, %f17;
	setp.eq.s32 	%p37, %r125, %r29;
	selp.f32 	%f161, 0f3F800000, 0f00000000, %p37;
	sub.f32 	%f162, %f160, %f161;
	mul.f32 	%f163, %f18, %f162;
	add.s64 	%rd76, %rd1, %rd74;
	st.global.f32 	[%rd76], %f163;
	add.s32 	%r103, %r125, %r2;
	cvt.u64.u32 	%rd77, %r103;
	add.s64 	%rd78, %rd4, %rd77;
	shl.b64 	%rd79, %rd78, 2;
	add.s64 	%rd80, %rd2, %rd79;
	ld.global.f32 	%f164, [%rd80];
	sub.f32 	%f165, %f164, %f9;
	fma.rn.f32 	%f166, %f165, 0f3BBB989D, 0f3F000000;
	cvt.sat.f32.f32 	%f167, %f166;
	fma.rm.f32 	%f168, %f167, %f151, %f150;
	add.f32 	%f169, %f168, 0fCB40007F;
	neg.f32 	%f170, %f169;
	fma.rn.f32 	%f171, %f165, 0f3FB8AA3B, %f170;
	fma.rn.f32 	%f172, %f165, 0f32A57060, %f171;
	mov.b32 	%r104, %f168;
	shl.b32 	%r105, %r104, 23;
	mov.b32 	%f173, %r105;
	ex2.approx.ftz.f32 	%f174, %f172;
	mul.f32 	%f175, %f174, %f173;
	div.rn.f32 	%f176, %f175, %f17;
	setp.eq.s32 	%p38, %r103, %r29;
	selp.f32 	%f177, 0f3F800000, 0f00000000, %p38;
	sub.f32 	%f178, %f176, %f177;
	mul.f32 	%f179, %f18, %f178;
	add.s64 	%rd81, %rd1, %rd79;
	st.global.f32 	[%rd81], %f179;
	add.s32 	%r106, %r103, %r2;
	cvt.u64.u32 	%rd82, %r106;
	add.s64 	%rd83, %rd4, %rd82;
	shl.b64 	%rd84, %rd83, 2;
	add.s64 	%rd85, %rd2, %rd84;
	ld.global.f32 	%f180, [%rd85];
	sub.f32 	%f181, %f180, %f9;
	fma.rn.f32 	%f182, %f181, 0f3BBB989D, 0f3F000000;
	cvt.sat.f32.f32 	%f183, %f182;
	fma.rm.f32 	%f184, %f183, %f151, %f150;
	add.f32 	%f185, %f184, 0fCB40007F;
	neg.f32 	%f186, %f185;
	fma.rn.f32 	%f187, %f181, 0f3FB8AA3B, %f186;
	fma.rn.f32 	%f188, %f181, 0f32A57060, %f187;
	mov.b32 	%r107, %f184;
	shl.b32 	%r108, %r107, 23;
	mov.b32 	%f189, %r108;
	ex2.approx.ftz.f32 	%f190, %f188;
	mul.f32 	%f191, %f190, %f189;
	div.rn.f32 	%f192, %f191, %f17;
	setp.eq.s32 	%p39, %r106, %r29;
	selp.f32 	%f193, 0f3F800000, 0f00000000, %p39;
	sub.f32 	%f194, %f192, %f193;
	mul.f32 	%f195, %f18, %f194;
	add.s64 	%rd86, %rd1, %rd84;
	st.global.f32 	[%rd86], %f195;
	add.s32 	%r109, %r106, %r2;
	cvt.u64.u32 	%rd87, %r109;
	add.s64 	%rd88, %rd4, %rd87;
	shl.b64 	%rd89, %rd88, 2;
	add.s64 	%rd90, %rd2, %rd89;
	ld.global.f32 	%f196, [%rd90];
	sub.f32 	%f197, %f196, %f9;
	fma.rn.f32 	%f198, %f197, 0f3BBB989D, 0f3F000000;
	cvt.sat.f32.f32 	%f199, %f198;
	fma.rm.f32 	%f200, %f199, %f151, %f150;
	add.f32 	%f201, %f200, 0fCB40007F;
	neg.f32 	%f202, %f201;
	fma.rn.f32 	%f203, %f197, 0f3FB8AA3B, %f202;
	fma.rn.f32 	%f204, %f197, 0f32A57060, %f203;
	mov.b32 	%r110, %f200;
	shl.b32 	%r111, %r110, 23;
	mov.b32 	%f205, %r111;
	ex2.approx.ftz.f32 	%f206, %f204;
	mul.f32 	%f207, %f206, %f205;
	div.rn.f32 	%f208, %f207, %f17;
	setp.eq.s32 	%p40, %r109, %r29;
	selp.f32 	%f209, 0f3F800000, 0f00000000, %p40;
	sub.f32 	%f210, %f208, %f209;
	mul.f32 	%f211, %f18, %f210;
	add.s64 	%rd91, %rd1, %rd89;
	st.global.f32 	[%rd91], %f211;
	add.s32 	%r125, %r109, %r2;
	setp.lt.s32 	%p41, %r125, %r42;
	@%p41 bra 	$L__BB0_32;
$L__BB0_33:
	ret;

}


// ===== COMPILED SASS (sm_100) =====

	.target	sm_100

	.elftype	@"ET_EXEC"


//--------------------- .note.nv.tkinfo           --------------------------
	.section	.note.nv.tkinfo,"",@"SHT_NOTE"
	.sectionflags	@"SHF_NOTE_NV_TKINFO"
	.tkinfo
        /*0018*/ 	.word	0x00000002
        /*0030*/ 	.string	""
        /*0030*/ 	.string	"ptxas"
        /*0030*/ 	.string	"Cuda compilation tools, release 13.0, V13.0.88"
        /*0030*/ 	.string	"Build cuda_13.0.r13.0/compiler.36424714_0"
        /*0030*/ 	.string	"-arch sm_100 -m 64 "



//--------------------- .note.nv.cuinfo           --------------------------
	.section	.note.nv.cuinfo,"",@"SHT_NOTE"
	.sectionflags	@"SHF_NOTE_NV_CUINFO"
        /*0018*/ 	.short	0x0002
        /*001a*/ 	.short	0x0064
        /*001c*/ 	.short	0x0082
	.zero		2


//--------------------- .nv.info                  --------------------------
	.section	.nv.info,"",@"SHT_CUDA_INFO"
	.align	4


	//----- nvinfo : EIATTR_REGCOUNT
	.align		4
        /*0000*/ 	.byte	0x04, 0x2f
        /*0002*/ 	.short	(.L_1 - .L_0)
	.align		4
.L_0:
        /*0004*/ 	.word	index@(_Z15loss_row_kernelPKfPKiiiPfS3_)
        /*0008*/ 	.word	0x00000018


	//----- nvinfo : EIATTR_FRAME_SIZE
	.align		4
.L_1:
        /*000c*/ 	.byte	0x04, 0x11
        /*000e*/ 	.short	(.L_3 - .L_2)
	.align		4
.L_2:
        /*0010*/ 	.word	index@($__internal_1_$__cuda_sm3x_div_rn_noftz_f32_slowpath)
        /*0014*/ 	.word	0x00000000


	//----- nvinfo : EIATTR_FRAME_SIZE
	.align		4
.L_3:
        /*0018*/ 	.byte	0x04, 0x11
        /*001a*/ 	.short	(.L_5 - .L_4)
	.align		4
.L_4:
        /*001c*/ 	.word	index@($__internal_0_$__cuda_sm20_rcp_rn_f32_slowpath)
        /*0020*/ 	.word	0x00000000


	//----- nvinfo : EIATTR_FRAME_SIZE
	.align		4
.L_5:
        /*0024*/ 	.byte	0x04, 0x11
        /*0026*/ 	.short	(.L_7 - .L_6)
	.align		4
.L_6:
        /*0028*/ 	.word	index@(_Z15loss_row_kernelPKfPKiiiPfS3_)
        /*002c*/ 	.word	0x00000000


	//----- nvinfo : EIATTR_MIN_STACK_SIZE
	.align		4
.L_7:
        /*0030*/ 	.byte	0x04, 0x12
        /*0032*/ 	.short	(.L_9 - .L_8)
	.align		4
.L_8:
        /*0034*/ 	.word	index@(_Z15loss_row_kernelPKfPKiiiPfS3_)
        /*0038*/ 	.word	0x00000000
.L_9:


//--------------------- .nv.compat                --------------------------
	.section	.nv.compat,"",@"SHT_CUDA_COMPAT_INFO"
	.align	4
        /*0000*/ 	.byte	0x02, 0x09, 0x00, 0x00, 0x02, 0x02, 0x01, 0x00, 0x02, 0x05, 0x05, 0x00, 0x03, 0x07, 0x01, 0x01
        /*0010*/ 	.byte	0x02, 0x03, 0x00, 0x00, 0x02, 0x06, 0x01, 0x00, 0x04, 0x0b, 0x08, 0x00, 0x01, 0x00, 0x00, 0x00
        /*0020*/ 	.byte	0x00, 0x00, 0x00, 0x00


//--------------------- .nv.info._Z15loss_row_kernelPKfPKiiiPfS3_ --------------------------
	.section	.nv.info._Z15loss_row_kernelPKfPKiiiPfS3_,"",@"SHT_CUDA_INFO"
	.sectionflags	@""
	.align	4


	//----- nvinfo : EIATTR_CUDA_API_VERSION
	.align		4
        /*0000*/ 	.byte	0x04, 0x37
        /*0002*/ 	.short	(.L_11 - .L_10)
.L_10:
        /*0004*/ 	.word	0x00000082


	//----- nvinfo : EIATTR_KPARAM_INFO
	.align		4
.L_11:
        /*0008*/ 	.byte	0x04, 0x17
        /*000a*/ 	.short	(.L_13 - .L_12)
.L_12:
        /*000c*/ 	.word	0x00000000
        /*0010*/ 	.short	0x0005
        /*0012*/ 	.short	0x0020
        /*0014*/ 	.byte	0x00, 0xf5, 0x21, 0x00


	//----- nvinfo : EIATTR_KPARAM_INFO
	.align		4
.L_13:
        /*0018*/ 	.byte	0x04, 0x17
        /*001a*/ 	.short	(.L_15 - .L_14)
.L_14:
        /*001c*/ 	.word	0x00000000
        /*0020*/ 	.short	0x0004
        /*0022*/ 	.short	0x0018
        /*0024*/ 	.byte	0x00, 0xf5, 0x21, 0x00


	//----- nvinfo : EIATTR_KPARAM_INFO
	.align		4
.L_15:
        /*0028*/ 	.byte	0x04, 0x17
        /*002a*/ 	.short	(.L_17 - .L_16)
.L_16:
        /*002c*/ 	.word	0x00000000
        /*0030*/ 	.short	0x0003
        /*0032*/ 	.short	0x0014
        /*0034*/ 	.byte	0x00, 0xf0, 0x11, 0x00


	//----- nvinfo : EIATTR_KPARAM_INFO
	.align		4
.L_17:
        /*0038*/ 	.byte	0x04, 0x17
        /*003a*/ 	.short	(.L_19 - .L_18)
.L_18:
        /*003c*/ 	.word	0x00000000
        /*0040*/ 	.short	0x0002
        /*0042*/ 	.short	0x0010
        /*0044*/ 	.byte	0x00, 0xf0, 0x11, 0x00


	//----- nvinfo : EIATTR_KPARAM_INFO
	.align		4
.L_19:
        /*0048*/ 	.byte	0x04, 0x17
        /*004a*/ 	.short	(.L_21 - .L_20)
.L_20:
        /*004c*/ 	.word	0x00000000
        /*0050*/ 	.short	0x0001
        /*0052*/ 	.short	0x0008
        /*0054*/ 	.byte	0x00, 0xf5, 0x21, 0x00


	//----- nvinfo : EIATTR_KPARAM_INFO
	.align		4
.L_21:
        /*0058*/ 	.byte	0x04, 0x17
        /*005a*/ 	.short	(.L_23 - .L_22)
.L_22:
        /*005c*/ 	.word	0x00000000
        /*0060*/ 	.short	0x0000
        /*0062*/ 	.short	0x0000
        /*0064*/ 	.byte	0x00, 0xf5, 0x21, 0x00


	//----- nvinfo : EIATTR_SPARSE_MMA_MASK
	.align		4
.L_23:
        /*0068*/ 	.byte	0x03, 0x50
        /*006a*/ 	.short	0x0000


	//----- nvinfo : EIATTR_MAXREG_COUNT
	.align		4
        /*006c*/ 	.byte	0x03, 0x1b
        /*006e*/ 	.short	0x00ff


	//----- nvinfo : EIATTR_NUM_BARRIERS
	.align		4
        /*0070*/ 	.byte	0x02, 0x4c
        /*0072*/ 	.byte	0x01
	.zero		1


	//----- nvinfo : EIATTR_MERCURY_ISA_VERSION
	.align		4
        /*0074*/ 	.byte	0x03, 0x5f
        /*0076*/ 	.short	0x0101


	//----- nvinfo : EIATTR_VRC_CTA_INIT_COUNT
	.align		4
        /*0078*/ 	.byte	0x02, 0x4a
	.zero		1
	.zero		1


	//----- nvinfo : EIATTR_EXIT_INSTR_OFFSETS
	.align		4
        /*007c*/ 	.byte	0x04, 0x1c
        /*007e*/ 	.short	(.L_25 - .L_24)


	//   ....[0]....
.L_24:
        /*0080*/ 	.word	0x00000040


	//   ....[1]....
        /*0084*/ 	.word	0x000014e0


	//   ....[2]....
        /*0088*/ 	.word	0x000015e0


	//   ....[3]....
        /*008c*/ 	.word	0x00001b40


	//   ....[4]....
        /*0090*/ 	.word	0x00002530


	//----- nvinfo : EIATTR_CRS_STACK_SIZE
	.align		4
.L_25:
        /*0094*/ 	.byte	0x04, 0x1e
        /*0096*/ 	.short	(.L_27 - .L_26)
.L_26:
        /*0098*/ 	.word	0x00000000


	//----- nvinfo : EIATTR_CBANK_PARAM_SIZE
	.align		4
.L_27:
        /*009c*/ 	.byte	0x03, 0x19
        /*009e*/ 	.short	0x0028


	//----- nvinfo : EIATTR_PARAM_CBANK
	.align		4
        /*00a0*/ 	.byte	0x04, 0x0a
        /*00a2*/ 	.short	(.L_29 - .L_28)
	.align		4
.L_28:
        /*00a4*/ 	.word	index@(.nv.constant0._Z15loss_row_kernelPKfPKiiiPfS3_)
        /*00a8*/ 	.short	0x0380
        /*00aa*/ 	.short	0x0028


	//----- nvinfo : EIATTR_SW_WAR
	.align		4
.L_29:
        /*00ac*/ 	.byte	0x04, 0x36
        /*00ae*/ 	.short	(.L_31 - .L_30)
.L_30:
        /*00b0*/ 	.word	0x00000008
.L_31:


//--------------------- .nv.callgraph             --------------------------
	.section	.nv.callgraph,"",@"SHT_CUDA_CALLGRAPH"
	.align	4
	.sectionentsize	8
	.align		4
        /*0000*/ 	.word	0x00000000
	.align		4
        /*0004*/ 	.word	0xffffffff
	.align		4
        /*0008*/ 	.word	0x00000000
	.align		4
        /*000c*/ 	.word	0xfffffffe
	.align		4
        /*0010*/ 	.word	0x00000000
	.align		4
        /*0014*/ 	.word	0xfffffffd
	.align		4
        /*0018*/ 	.word	0x00000000
	.align		4
        /*001c*/ 	.word	0xfffffffc


//--------------------- .text._Z15loss_row_kernelPKfPKiiiPfS3_ --------------------------
	.section	.text._Z15loss_row_kernelPKfPKiiiPfS3_,"ax",@progbits
	.align	128
        .global         _Z15loss_row_kernelPKfPKiiiPfS3_
        .type           _Z15loss_row_kernelPKfPKiiiPfS3_,@function
        .size           _Z15loss_row_kernelPKfPKiiiPfS3_,(.L_x_52 - _Z15loss_row_kernelPKfPKiiiPfS3_)
        .other          _Z15loss_row_kernelPKfPKiiiPfS3_,@"STO_CUDA_ENTRY STV_DEFAULT"
_Z15loss_row_kernelPKfPKiiiPfS3_:
.text._Z15loss_row_kernelPKfPKiiiPfS3_:
[----:B------:R-:W-:Y:S08]  /*0000*/  LDC R1, c[0x0][0x37c] ;  /* 0x0000df00ff017b82 */ /* 0x000ff00000000800 */
[----:B------:R-:W0:Y:S08]  /*0010*/  S2UR UR6, SR_CTAID.X ;  /* 0x00000000000679c3 */ /* 0x000e300000002500 */
[----:B------:R-:W0:Y:S02]  /*0020*/  LDC R0, c[0x0][0x390] ;  /* 0x0000e400ff007b82 */ /* 0x000e240000000800 */
[----:B0-----:R-:W-:-:S13]  /*0030*/  ISETP.LE.AND P0, PT, R0, UR6, PT ;  /* 0x0000000600007c0c */ /* 0x001fda000bf03270 */
[----:B------:R-:W-:Y:S05]  /*0040*/  @P0 EXIT ;  /* 0x000000000000094d */ /* 0x000fea0003800000 */
[----:B------:R-:W0:Y:S01]  /*0050*/  S2R R11, SR_TID.X ;  /* 0x00000000000b7919 */ /* 0x000e220000002100 */
[----:B------:R-:W1:Y:S01]  /*0060*/  LDCU UR5, c[0x0][0x394] ;  /* 0x00007280ff0577ac */ /* 0x000e620008000800 */
[----:B------:R-:W2:Y:S01]  /*0070*/  LDC R4, c[0x0][0x360] ;  /* 0x0000d800ff047b82 */ /* 0x000ea20000000800 */
[----:B------:R-:W-:Y:S01]  /*0080*/  BSSY.RECONVERGENT B0, `(.L_x_0) ;  /* 0x0000061000007945 */ /* 0x000fe20003800200 */
[----:B------:R-:W-:Y:S01]  /*0090*/  IMAD.MOV.U32 R0, RZ, RZ, -0x800000 ;  /* 0xff800000ff007424 */ /* 0x000fe200078e00ff */
[----:B------:R-:W3:Y:S01]  /*00a0*/  LDCU.64 UR8, c[0x0][0x358] ;  /* 0x00006b00ff0877ac */ /* 0x000ee20008000a00 */
[----:B------:R-:W4:Y:S01]  /*00b0*/  LDCU.64 UR14, c[0x0][0x380] ;  /* 0x00007000ff0e77ac */ /* 0x000f220008000a00 */
[----:B-1----:R-:W-:Y:S02]  /*00c0*/  USHF.R.S32.HI UR4, URZ, 0x1f, UR5 ;  /* 0x0000001fff047899 */ /* 0x002fe40008011405 */
[----:B------:R-:W-:Y:S02]  /*00d0*/  UIMAD.WIDE.U32 UR10, UR6, UR5, URZ ;  /* 0x00000005060a72a5 */ /* 0x000fe4000f8e00ff */
[----:B------:R-:W-:-:S04]  /*00e0*/  UIMAD UR4, UR4, UR6, URZ ;  /* 0x00000006040472a4 */ /* 0x000fc8000f8e02ff */
[----:B------:R-:W-:Y:S01]  /*00f0*/  UIADD3 UR7, UPT, UPT, UR11, UR4, URZ ;  /* 0x000000040b077290 */ /* 0x000fe2000fffe0ff */
[----:B0-----:R-:W-:-:S13]  /*0100*/  ISETP.GE.AND P0, PT, R11, UR5, PT ;  /* 0x000000050b007c0c */ /* 0x001fda000bf06270 */
[----:B---34-:R-:W-:Y:S05]  /*0110*/  @P0 BRA `(.L_x_1) ;  /* 0x00000004005c0947 */ /* 0x018fea0003800000 */
[----:B--2---:R-:W0:Y:S01]  /*0120*/  I2F.U32.RP R7, R4 ;  /* 0x0000000400077306 */ /* 0x004e220000209000 */
[----:B------:R-:W-:Y:S01]  /*0130*/  IADD3 R0, PT, PT, R11, R4, RZ ;  /* 0x000000040b007210 */ /* 0x000fe20007ffe0ff */
[----:B------:R-:W-:Y:S01]  /*0140*/  BSSY.RECONVERGENT B1, `(.L_x_2) ;  /* 0x0000031000017945 */ /* 0x000fe20003800200 */
[----:B------:R-:W-:Y:S02]  /*0150*/  ISETP.NE.U32.AND P2, PT, R4, RZ, PT ;  /* 0x000000ff0400720c */ /* 0x000fe40003f45070 */
[C---:B------:R-:W-:Y:S02]  /*0160*/  ISETP.GE.U32.AND P0, PT, R0.reuse, UR5, PT ;  /* 0x0000000500007c0c */ /* 0x040fe4000bf06070 */
[----:B------:R-:W-:Y:S02]  /*0170*/  VIMNMX.U32 R5, PT, PT, R0, UR5, !PT ;  /* 0x0000000500057c48 */ /* 0x000fe4000ffe0000 */
[----:B------:R-:W-:-:S04]  /*0180*/  SEL R6, RZ, 0x1, P0 ;  /* 0x00000001ff067807 */ /* 0x000fc80000000000 */
[----:B------:R-:W-:Y:S01]  /*0190*/  IADD3 R5, PT, PT, R5, -R0, -R6 ;  /* 0x8000000005057210 */ /* 0x000fe20007ffe806 */
[----:B0-----:R-:W0:Y:S02]  /*01a0*/  MUFU.RCP R7, R7 ;  /* 0x0000000700077308 */ /* 0x001e240000001000 */
[----:B0-----:R-:W-:-:S06]  /*01b0*/  VIADD R2, R7, 0xffffffe ;  /* 0x0ffffffe07027836 */ /* 0x001fcc0000000000 */
[----:B------:R0:W1:Y:S02]  /*01c0*/  F2I.FTZ.U32.TRUNC.NTZ R3, R2 ;  /* 0x0000000200037305 */ /* 0x000064000021f000 */
[----:B0-----:R-:W-:Y:S02]  /*01d0*/  IMAD.MOV.U32 R2, RZ, RZ, RZ ;  /* 0x000000ffff027224 */ /* 0x001fe400078e00ff */
[----:B-1----:R-:W-:-:S04]  /*01e0*/  IMAD.MOV R9, RZ, RZ, -R3 ;  /* 0x000000ffff097224 */ /* 0x002fc800078e0a03 */
[----:B------:R-:W-:-:S04]  /*01f0*/  IMAD R9, R9, R4, RZ ;  /* 0x0000000409097224 */ /* 0x000fc800078e02ff */
[----:B------:R-:W-:-:S06]  /*0200*/  IMAD.HI.U32 R8, R3, R9, R2 ;  /* 0x0000000903087227 */ /* 0x000fcc00078e0002 */
[----:B------:R-:W-:-:S04]  /*0210*/  IMAD.HI.U32 R3, R8, R5, RZ ;  /* 0x0000000508037227 */ /* 0x000fc800078e00ff */
[----:B------:R-:W-:-:S04]  /*0220*/  IMAD.MOV R0, RZ, RZ, -R3 ;  /* 0x000000ffff007224 */ /* 0x000fc800078e0a03 */
[----:B------:R-:W-:-:S05]  /*0230*/  IMAD R5, R4, R0, R5 ;  /* 0x0000000004057224 */ /* 0x000fca00078e0205 */
[----:B------:R-:W-:-:S13]  /*0240*/  ISETP.GE.U32.AND P0, PT, R5, R4, PT ;  /* 0x000000040500720c */ /* 0x000fda0003f06070 */
[----:B------:R-:W-:Y:S01]  /*0250*/  @P0 IMAD.IADD R5, R5, 0x1, -R4 ;  /* 0x0000000105050824 */ /* 0x000fe200078e0a04 */
[----:B------:R-:W-:-:S04]  /*0260*/  @P0 IADD3 R3, PT, PT, R3, 0x1, RZ ;  /* 0x0000000103030810 */ /* 0x000fc80007ffe0ff */
[----:B------:R-:W-:Y:S02]  /*0270*/  ISETP.GE.U32.AND P1, PT, R5, R4, PT ;  /* 0x000000040500720c */ /* 0x000fe40003f26070 */
[----:B------:R-:W-:-:S11]  /*0280*/  MOV R5, R11 ;  /* 0x0000000b00057202 */ /* 0x000fd60000000f00 */
[----:B------:R-:W-:Y:S01]  /*0290*/  @P1 VIADD R3, R3, 0x1 ;  /* 0x0000000103031836 */ /* 0x000fe20000000000 */
[----:B------:R-:W-:-:S05]  /*02a0*/  @!P2 LOP3.LUT R3, RZ, R4, RZ, 0x33, !PT ;  /* 0x00000004ff03a212 */ /* 0x000fca00078e33ff */
[----:B------:R-:W-:-:S05]  /*02b0*/  IMAD.IADD R6, R6, 0x1, R3 ;  /* 0x0000000106067824 */ /* 0x000fca00078e0203 */
[C---:B------:R-:W-:Y:S02]  /*02c0*/  LOP3.LUT R0, R6.reuse, 0x3, RZ, 0xc0, !PT ;  /* 0x0000000306007812 */ /* 0x040fe400078ec0ff */
[----:B------:R-:W-:Y:S02]  /*02d0*/  ISETP.GE.U32.AND P0, PT, R6, 0x3, PT ;  /* 0x000000030600780c */ /* 0x000fe40003f06070 */
[----:B------:R-:W-:Y:S01]  /*02e0*/  ISETP.NE.AND P1, PT, R0, 0x3, PT ;  /* 0x000000030000780c */ /* 0x000fe20003f25270 */
[----:B------:R-:W-:-:S12]  /*02f0*/  IMAD.MOV.U32 R0, RZ, RZ, -0x800000 ;  /* 0xff800000ff007424 */ /* 0x000fd800078e00ff */
[----:B------:R-:W-:Y:S05]  /*0300*/  @!P1 BRA `(.L_x_3) ;  /* 0x0000000000509947 */ /* 0x000fea0003800000 */
[----:B------:R-:W0:Y:S01]  /*0310*/  LDCU.64 UR12, c[0x0][0x380] ;  /* 0x00007000ff0c77ac */ /* 0x000e220008000a00 */
[----:B------:R-:W-:Y:S01]  /*0320*/  IADD3 R3, P1, PT, R11, UR10, RZ ;  /* 0x0000000a0b037c10 */ /* 0x000fe2000ff3e0ff */
[----:B------:R-:W-:Y:S01]  /*0330*/  VIADD R0, R6, 0x1 ;  /* 0x0000000106007836 */ /* 0x000fe20000000000 */
[----:B------:R-:W-:-:S03]  /*0340*/  MOV R5, R11 ;  /* 0x0000000b00057202 */ /* 0x000fc60000000f00 */
[----:B------:R-:W-:Y:S01]  /*0350*/  IMAD.X R8, RZ, RZ, UR7, P1 ;  /* 0x00000007ff087e24 */ /* 0x000fe200088e06ff */
[----:B------:R-:W-:Y:S01]  /*0360*/  LOP3.LUT R2, R0, 0x3, RZ, 0xc0, !PT ;  /* 0x0000000300027812 */ /* 0x000fe200078ec0ff */
[----:B------:R-:W-:Y:S01]  /*0370*/  IMAD.MOV.U32 R0, RZ, RZ, -0x800000 ;  /* 0xff800000ff007424 */ /* 0x000fe200078e00ff */
[----:B0-----:R-:W-:-:S04]  /*0380*/  LEA R6, P1, R3, UR12, 0x2 ;  /* 0x0000000c03067c11 */ /* 0x001fc8000f8210ff */
[----:B------:R-:W-:Y:S01]  /*0390*/  LEA.HI.X R3, R3, UR13, R8, 0x2, P1 ;  /* 0x0000000d03037c11 */ /* 0x000fe200088f1408 */
[----:B------:R-:W-:-:S08]  /*03a0*/  IMAD.MOV R8, RZ, RZ, -R2 ;  /* 0x000000ffff087224 */ /* 0x000fd000078e0a02 */
.L_x_4:
[----:B------:R-:W-:-:S05]  /*03b0*/  IMAD.MOV.U32 R7, RZ, RZ, R3 ;  /* 0x000000ffff077224 */ /* 0x000fca00078e0003 */
[----:B------:R0:W2:Y:S01]  /*03c0*/  LDG.E R9, desc[UR8][R6.64] ;  /* 0x0000000806097981 */ /* 0x0000a2000c1e1900 */
[----:B------:R-:W-:Y:S02]  /*03d0*/  VIADD R8, R8, 0x1 ;  /* 0x0000000108087836 */ /* 0x000fe40000000000 */
[----:B------:R-:W-:-:S03]  /*03e0*/  IMAD.WIDE.U32 R2, R4, 0x4, R6 ;  /* 0x0000000404027825 */ /* 0x000fc600078e0006 */
[----:B------:R-:W-:Y:S01]  /*03f0*/  ISETP.NE.AND P2, PT, R8, RZ, PT ;  /* 0x000000ff0800720c */ /* 0x000fe20003f45270 */
[----:B------:R-:W-:Y:S01]  /*0400*/  IMAD.IADD R5, R4, 0x1, R5 ;  /* 0x0000000104057824 */ /* 0x000fe200078e0205 */
[----:B0-----:R-:W-:Y:S02]  /*0410*/  MOV R6, R2 ;  /* 0x0000000200067202 */ /* 0x001fe40000000f00 */
[----:B--2---:R-:W-:-:S04]  /*0420*/  FSETP.GT.AND P1, PT, R9, R0, PT ;  /* 0x000000000900720b */ /* 0x004fc80003f24000 */
[----:B------:R-:W-:-:S05]  /*0430*/  FSEL R0, R9, R0, P1 ;  /* 0x0000000009007208 */ /* 0x000fca0000800000 */
[----:B------:R-:W-:Y:S05]  /*0440*/  @P2 BRA `(.L_x_4) ;  /* 0xfffffffc00d82947 */ /* 0x000fea000383ffff */
.L_x_3:
[----:B------:R-:W-:Y:S05]  /*0450*/  BSYNC.RECONVERGENT B1 ;  /* 0x0000000000017941 */ /* 0x000fea0003800200 */
.L_x_2:
[----:B------:R-:W-:Y:S05]  /*0460*/  @!P0 BRA `(.L_x_1) ;  /* 0x0000000000888947 */ /* 0x000fea0003800000 */
.L_x_5:
[----:B------:R-:W-:Y:S01]  /*0470*/  IADD3 R3, P0, PT, R5, UR10, RZ ;  /* 0x0000000a05037c10 */ /* 0x000fe2000ff1e0ff */
[----:B------:R-:W-:-:S04]  /*0480*/  IMAD.IADD R5, R4, 0x1, R5 ;  /* 0x0000000104057824 */ /* 0x000fc800078e0205 */
[----:B------:R-:W-:Y:S01]  /*0490*/  IMAD.X R6, RZ, RZ, UR7, P0 ;  /* 0x00000007ff067e24 */ /* 0x000fe200080e06ff */
[----:B------:R-:W-:Y:S02]  /*04a0*/  LEA R2, P0, R3, UR14, 0x2 ;  /* 0x0000000e03027c11 */ /* 0x000fe4000f8010ff */
[----:B------:R-:W-:Y:S02]  /*04b0*/  IADD3 R7, P1, PT, R5, UR10, RZ ;  /* 0x0000000a05077c10 */ /* 0x000fe4000ff3e0ff */
[----:B------:R-:W-:Y:S02]  /*04c0*/  LEA.HI.X R3, R3, UR15, R6, 0x2, P0 ;  /* 0x0000000f03037c11 */ /* 0x000fe400080f1406 */
[----:B------:R-:W-:Y:S01]  /*04d0*/  IADD3 R5, PT, PT, R5, R4, RZ ;  /* 0x0000000405057210 */ /* 0x000fe20007ffe0ff */
[----:B------:R-:W-:Y:S01]  /*04e0*/  IMAD.X R8, RZ, RZ, UR7, P1 ;  /* 0x00000007ff087e24 */ /* 0x000fe200088e06ff */
[----:B------:R-:W-:Y:S02]  /*04f0*/  LEA R6, P0, R7, UR14, 0x2 ;  /* 0x0000000e07067c11 */ /* 0x000fe4000f8010ff */
[----:B------:R-:W2:Y:S01]  /*0500*/  LDG.E R3, desc[UR8][R2.64] ;  /* 0x0000000802037981 */ /* 0x000ea2000c1e1900 */
[C---:B------:R-:W-:Y:S01]  /*0510*/  IADD3 R9, P1, PT, R5.reuse, UR10, RZ ;  /* 0x0000000a05097c10 */ /* 0x040fe2000ff3e0ff */
[----:B------:R-:W-:Y:S01]  /*0520*/  IMAD.IADD R5, R5, 0x1, R4 ;  /* 0x0000000105057824 */ /* 0x000fe200078e0204 */
[----:B------:R-:W-:-:S02]  /*0530*/  LEA.HI.X R7, R7, UR15, R8, 0x2, P0 ;  /* 0x0000000f07077c11 */ /* 0x000fc400080f1408 */
[----:B------:R-:W-:Y:S01]  /*0540*/  LEA R8, P0, R9, UR14, 0x2 ;  /* 0x0000000e09087c11 */ /* 0x000fe2000f8010ff */
[----:B------:R-:W-:Y:S01]  /*0550*/  IMAD.X R12, RZ, RZ, UR7, P1 ;  /* 0x00000007ff0c7e24 */ /* 0x000fe200088e06ff */
[----:B------:R-:W-:Y:S02]  /*0560*/  IADD3 R10, P1, PT, R5, UR10, RZ ;  /* 0x0000000a050a7c10 */ /* 0x000fe4000ff3e0ff */
[----:B------:R-:W3:Y:S02]  /*0570*/  LDG.E R7, desc[UR8][R6.64] ;  /* 0x0000000806077981 */ /* 0x000ee4000c1e1900 */
[----:B------:R-:W-:Y:S02]  /*0580*/  LEA.HI.X R9, R9, UR15, R12, 0x2, P0 ;  /* 0x0000000f09097c11 */ /* 0x000fe400080f140c */
[----:B------:R-:W-:Y:S02]  /*0590*/  IADD3.X R13, PT, PT, RZ, UR7, RZ, P1, !PT ;  /* 0x00000007ff0d7c10 */ /* 0x000fe40008ffe4ff */
[----:B------:R-:W-:-:S02]  /*05a0*/  LEA R12, P0, R10, UR14, 0x2 ;  /* 0x0000000e0a0c7c11 */ /* 0x000fc4000f8010ff */
[----:B------:R-:W4:Y:S02]  /*05b0*/  LDG.E R9, desc[UR8][R8.64] ;  /* 0x0000000808097981 */ /* 0x000f24000c1e1900 */
[----:B------:R-:W-:-:S06]  /*05c0*/  LEA.HI.X R13, R10, UR15, R13, 0x2, P0 ;  /* 0x0000000f0a0d7c11 */ /* 0x000fcc00080f140d */
[----:B------:R-:W5:Y:S01]  /*05d0*/  LDG.E R13, desc[UR8][R12.64] ;  /* 0x000000080c0d7981 */ /* 0x000f62000c1e1900 */
[----:B------:R-:W-:-:S05]  /*05e0*/  IMAD.IADD R5, R5, 0x1, R4 ;  /* 0x0000000105057824 */ /* 0x000fca00078e0204 */
[----:B------:R-:W-:Y:S02]  /*05f0*/  ISETP.GE.AND P1, PT, R5, UR5, PT ;  /* 0x0000000505007c0c */ /* 0x000fe4000bf26270 */
[----:B--2---:R-:W-:-:S04]  /*0600*/  FSETP.GT.AND P0, PT, R3, R0, PT ;  /* 0x000000000300720b */ /* 0x004fc80003f04000 */
[----:B------:R-:W-:-:S04]  /*0610*/  FSEL R0, R3, R0, P0 ;  /* 0x0000000003007208 */ /* 0x000fc80000000000 */
[----:B---3--:R-:W-:-:S04]  /*0620*/  FSETP.GT.AND P0, PT, R7, R0, PT ;  /* 0x000000000700720b */ /* 0x008fc80003f04000 */
[----:B------:R-:W-:-:S04]  /*0630*/  FSEL R0, R7, R0, P0 ;  /* 0x0000000007007208 */ /* 0x000fc80000000000 */
[----:B----4-:R-:W-:-:S04]  /*0640*/  FSETP.GT.AND P0, PT, R9, R0, PT ;  /* 0x000000000900720b */ /* 0x010fc80003f04000 */
[----:B------:R-:W-:-:S04]  /*0650*/  FSEL R0, R9, R0, P0 ;  /* 0x0000000009007208 */ /* 0x000fc80000000000 */
[----:B-----5:R-:W-:-:S04]  /*0660*/  FSETP.GT.AND P0, PT, R13, R0, PT ;  /* 0x000000000d00720b */ /* 0x020fc80003f04000 */
[----:B------:R-:W-:Y:S01]  /*0670*/  FSEL R0, R13, R0, P0 ;  /* 0x000000000d007208 */ /* 0x000fe20000000000 */
[----:B------:R-:W-:Y:S08]  /*0680*/  @!P1 BRA `(.L_x_5) ;  /* 0xfffffffc00789947 */ /* 0x000ff0000383ffff */
.L_x_1:
[----:B------:R-:W-:Y:S05]  /*0690*/  BSYNC.RECONVERGENT B0 ;  /* 0x0000000000007941 */ /* 0x000fea0003800200 */
.L_x_0:
[----:B------:R-:W0:Y:S01]  /*06a0*/  S2UR UR5, SR_CgaCtaId ;  /* 0x00000000000579c3 */ /* 0x000e220000008800 */
[----:B------:R-:W-:Y:S01]  /*06b0*/  UMOV UR4, 0x400 ;  /* 0x0000040000047882 */ /* 0x000fe20000000000 */
[----:B--2---:R-:W-:Y:S01]  /*06c0*/  ISETP.GE.U32.AND P0, PT, R4, 0x2, PT ;  /* 0x000000020400780c */ /* 0x004fe20003f06070 */
[----:B0-----:R-:W-:-:S06]  /*06d0*/  ULEA UR4, UR5, UR4, 0x18 ;  /* 0x0000000405047291 */ /* 0x001fcc000f8ec0ff */
[----:B------:R-:W-:-:S05]  /*06e0*/  LEA R5, R11, UR4, 0x2 ;  /* 0x000000040b057c11 */ /* 0x000fca000f8e10ff */
[----:B------:R0:W-:Y:S01]  /*06f0*/  STS [R5], R0 ;  /* 0x0000000005007388 */ /* 0x0001e20000000800 */
[----:B------:R-:W-:Y:S06]  /*0700*/  BAR.SYNC.DEFER_BLOCKING 0x0 ;  /* 0x0000000000007b1d */ /* 0x000fec0000010000 */
[----:B------:R-:W-:Y:S05]  /*0710*/  @!P0 BRA `(.L_x_6) ;  /* 0x00000000003c8947 */ /* 0x000fea0003800000 */
[----:B0-----:R-:W-:-:S07]  /*0720*/  IMAD.MOV.U32 R0, RZ, RZ, R4 ;  /* 0x000000ffff007224 */ /* 0x001fce00078e0004 */
.L_x_9:
[--C-:B------:R-:W-:Y:S01]  /*0730*/  IMAD.MOV.U32 R6, RZ, RZ, R0.reuse ;  /* 0x000000ffff067224 */ /* 0x100fe200078e0000 */
[----:B------:R-:W-:Y:S01]  /*0740*/  SHF.R.U32.HI R0, RZ, 0x1, R0 ;  /* 0x00000001ff007819 */ /* 0x000fe20000011600 */
[----:B------:R-:W-:Y:S03]  /*0750*/  BSSY.RECONVERGENT B0, `(.L_x_7) ;  /* 0x0000008000007945 */ /* 0x000fe60003800200 */
[----:B------:R-:W-:-:S13]  /*0760*/  ISETP.GE.U32.AND P0, PT, R11, R0, PT ;  /* 0x000000000b00720c */ /* 0x000fda0003f06070 */
[----:B0-----:R-:W-:Y:S05]  /*0770*/  @P0 BRA `(.L_x_8) ;  /* 0x0000000000140947 */ /* 0x001fea0003800000 */
[----:B------:R-:W-:Y:S01]  /*0780*/  LEA R2, R0, R5, 0x2 ;  /* 0x0000000500027211 */ /* 0x000fe200078e10ff */
[----:B------:R-:W-:Y:S05]  /*0790*/  LDS R3, [R5] ;  /* 0x0000000005037984 */ /* 0x000fea0000000800 */
[----:B------:R-:W0:Y:S02]  /*07a0*/  LDS R2, [R2] ;  /* 0x0000000002027984 */ /* 0x000e240000000800 */
[----:B0-----:R-:W-:-:S13]  /*07b0*/  FSETP.GT.AND P0, PT, R2, R3, PT ;  /* 0x000000030200720b */ /* 0x001fda0003f04000 */
[----:B------:R0:W-:Y:S02]  /*07c0*/  @P0 STS [R5], R2 ;  /* 0x0000000205000388 */ /* 0x0001e40000000800 */
.L_x_8:
[----:B------:R-:W-:Y:S05]  /*07d0*/  BSYNC.RECONVERGENT B0 ;  /* 0x0000000000007941 */ /* 0x000fea0003800200 */
.L_x_7:
[----:B------:R-:W-:Y:S01]  /*07e0*/  BAR.SYNC.DEFER_BLOCKING 0x0 ;  /* 0x0000000000007b1d */ /* 0x000fe20000010000 */
[----:B------:R-:W-:-:S13]  /*07f0*/  ISETP.GT.U32.AND P0, PT, R6, 0x3, PT ;  /* 0x000000030600780c */ /* 0x000fda0003f04070 */
[----:B------:R-:W-:Y:S05]  /*0800*/  @P0 BRA `(.L_x_9) ;  /* 0xfffffffc00c80947 */ /* 0x000fea000383ffff */
.L_x_6:
[----:B0-----:R-:W0:Y:S01]  /*0810*/  S2R R0, SR_CgaCtaId ;  /* 0x0000000000007919 */ /* 0x001e220000008800 */
[----:B------:R-:W-:Y:S01]  /*0820*/  MOV R3, 0x400 ;  /* 0x0000040000037802 */ /* 0x000fe20000000f00 */
[----:B------:R-:W1:Y:S01]  /*0830*/  LDCU UR4, c[0x0][0x394] ;  /* 0x00007280ff0477ac */ /* 0x000e620008000800 */
[----:B------:R-:W-:Y:S01]  /*0840*/  BSSY.RECONVERGENT B0, `(.L_x_10) ;  /* 0x0000083000007945 */ /* 0x000fe20003800200 */
[----:B------:R-:W2:Y:S01]  /*0850*/  LDCU.64 UR14, c[0x0][0x380] ;  /* 0x00007000ff0e77ac */ /* 0x000ea20008000a00 */
[----:B-1----:R-:W-:Y:S02]  /*0860*/  ISETP.GE.AND P0, PT, R11, UR4, PT ;  /* 0x000000040b007c0c */ /* 0x002fe4000bf06270 */
[----:B0-----:R-:W-:Y:S01]  /*0870*/  LEA R3, R0, R3, 0x18 ;  /* 0x0000000300037211 */ /* 0x001fe200078ec0ff */
[----:B------:R-:W-:-:S04]  /*0880*/  IMAD.MOV.U32 R0, RZ, RZ, RZ ;  /* 0x000000ffff007224 */ /* 0x000fc800078e00ff */
[----:B------:R0:W1:Y:S06]  /*0890*/  LDS R5, [R3] ;  /* 0x0000000003057984 */ /* 0x00006c0000000800 */
[----:B--2---:R-:W-:Y:S05]  /*08a0*/  @P0 BRA `(.L_x_11) ;  /* 0x0000000400f00947 */ /* 0x004fea0003800000 */
[----:B------:R-:W2:Y:S01]  /*08b0*/  I2F.U32.RP R8, R4 ;  /* 0x0000000400087306 */ /* 0x000ea20000209000 */
[----:B------:R-:W-:Y:S01]  /*08c0*/  IADD3 R2, PT, PT, R11, R4, RZ ;  /* 0x000000040b027210 */ /* 0x000fe20007ffe0ff */
[----:B------:R-:W-:Y:S01]  /*08d0*/  BSSY.RECONVERGENT B1, `(.L_x_12) ;  /* 0x0000038000017945 */ /* 0x000fe20003800200 */
[----:B------:R-:W-:Y:S02]  /*08e0*/  ISETP.NE.U32.AND P2, PT, R4, RZ, PT ;  /* 0x000000ff0400720c */ /* 0x000fe40003f45070 */
[C---:B------:R-:W-:Y:S02]  /*08f0*/  ISETP.GE.AND P0, PT, R2.reuse, UR4, PT ;  /* 0x0000000402007c0c */ /* 0x040fe4000bf06270 */
[----:B------:R-:W-:Y:S02]  /*0900*/  VIMNMX R0, PT, PT, R2, UR4, !PT ;  /* 0x0000000402007c48 */ /* 0x000fe4000ffe0100 */
[----:B------:R-:W-:Y:S01]  /*0910*/  SEL R9, RZ, 0x1, P0 ;  /* 0x00000001ff097807 */ /* 0x000fe20000000000 */
[----:B--2---:R-:W2:Y:S02]  /*0920*/  MUFU.RCP R8, R8 ;  /* 0x0000000800087308 */ /* 0x004ea40000001000 */
[----:B--2---:R-:W-:-:S06]  /*0930*/  VIADD R6, R8, 0xffffffe ;  /* 0x0ffffffe08067836 */ /* 0x004fcc0000000000 */
[----:B------:R2:W3:Y:S02]  /*0940*/  F2I.FTZ.U32.TRUNC.NTZ R7, R6 ;  /* 0x0000000600077305 */ /* 0x0004e4000021f000 */
[----:B--2---:R-:W-:Y:S02]  /*0950*/  IMAD.MOV.U32 R6, RZ, RZ, RZ ;  /* 0x000000ffff067224 */ /* 0x004fe400078e00ff */
[----:B---3--:R-:W-:-:S04]  /*0960*/  IMAD.MOV R13, RZ, RZ, -R7 ;  /* 0x000000ffff0d7224 */ /* 0x008fc800078e0a07 */
[----:B------:R-:W-:-:S04]  /*0970*/  IMAD R13, R13, R4, RZ ;  /* 0x000000040d0d7224 */ /* 0x000fc800078e02ff */
[----:B------:R-:W-:Y:S01]  /*0980*/  IMAD.HI.U32 R8, R7, R13, R6 ;  /* 0x0000000d07087227 */ /* 0x000fe200078e0006 */
[----:B------:R-:W-:-:S05]  /*0990*/  IADD3 R7, PT, PT, R0, -R2, -R9 ;  /* 0x8000000200077210 */ /* 0x000fca0007ffe809 */
[----:B------:R-:W-:-:S04]  /*09a0*/  IMAD.HI.U32 R0, R8, R7, RZ ;  /* 0x0000000708007227 */ /* 0x000fc800078e00ff */
[----:B------:R-:W-:-:S04]  /*09b0*/  IMAD.MOV R2, RZ, RZ, -R0 ;  /* 0x000000ffff027224 */ /* 0x000fc800078e0a00 */
[----:B------:R-:W-:-:S05]  /*09c0*/  IMAD R7, R4, R2, R7 ;  /* 0x0000000204077224 */ /* 0x000fca00078e0207 */
[----:B------:R-:W-:-:S13]  /*09d0*/  ISETP.GE.U32.AND P0, PT, R7, R4, PT ;  /* 0x000000040700720c */ /* 0x000fda0003f06070 */
[----:B------:R-:W-:Y:S01]  /*09e0*/  @P0 IMAD.IADD R7, R7, 0x1, -R4 ;  /* 0x0000000107070824 */ /* 0x000fe200078e0a04 */
[----:B------:R-:W-:-:S04]  /*09f0*/  @P0 IADD3 R0, PT, PT, R0, 0x1, RZ ;  /* 0x0000000100000810 */ /* 0x000fc80007ffe0ff */
[----:B------:R-:W-:-:S13]  /*0a00*/  ISETP.GE.U32.AND P1, PT, R7, R4, PT ;  /* 0x000000040700720c */ /* 0x000fda0003f26070 */
[----:B------:R-:W-:Y:S01]  /*0a10*/  @P1 VIADD R0, R0, 0x1 ;  /* 0x0000000100001836 */ /* 0x000fe20000000000 */
[----:B------:R-:W-:-:S05]  /*0a20*/  @!P2 LOP3.LUT R0, RZ, R4, RZ, 0x33, !PT ;  /* 0x00000004ff00a212 */ /* 0x000fca00078e33ff */
[----:B------:R-:W-:Y:S01]  /*0a30*/  IMAD.IADD R2, R9, 0x1, R0 ;  /* 0x0000000109027824 */ /* 0x000fe200078e0200 */
[----:B------:R-:W-:-:S04]  /*0a40*/  MOV R9, R11 ;  /* 0x0000000b00097202 */ /* 0x000fc80000000f00 */
[C---:B------:R-:W-:Y:S02]  /*0a50*/  LOP3.LUT R0, R2.reuse, 0x3, RZ, 0xc0, !PT ;  /* 0x0000000302007812 */ /* 0x040fe400078ec0ff */
[----:B------:R-:W-:Y:S02]  /*0a60*/  ISETP.GE.U32.AND P0, PT, R2, 0x3, PT ;  /* 0x000000030200780c */ /* 0x000fe40003f06070 */
[----:B------:R-:W-:Y:S01]  /*0a70*/  ISETP.NE.AND P1, PT, R0, 0x3, PT ;  /* 0x000000030000780c */ /* 0x000fe20003f25270 */
[----:B------:R-:W-:-:S12]  /*0a80*/  IMAD.MOV.U32 R0, RZ, RZ, RZ ;  /* 0x000000ffff007224 */ /* 0x000fd800078e00ff */
[----:B------:R-:W-:Y:S05]  /*0a90*/  @!P1 BRA `(.L_x_13) ;  /* 0x00000000006c9947 */ /* 0x000fea0003800000 */
[----:B------:R-:W2:Y:S01]  /*0aa0*/  LDCU.64 UR12, c[0x0][0x380] ;  /* 0x00007000ff0c77ac */ /* 0x000ea20008000a00 */
[----:B------:R-:W-:Y:S01]  /*0ab0*/  IADD3 R7, P1, PT, R11, UR10, RZ ;  /* 0x0000000a0b077c10 */ /* 0x000fe2000ff3e0ff */
[----:B------:R-:W-:Y:S01]  /*0ac0*/  VIADD R0, R2, 0x1 ;  /* 0x0000000102007836 */ /* 0x000fe20000000000 */
[----:B------:R-:W-:-:S03]  /*0ad0*/  MOV R9, R11 ;  /* 0x0000000b00097202 */ /* 0x000fc60000000f00 */
[----:B------:R-:W-:Y:S01]  /*0ae0*/  IMAD.X R8, RZ, RZ, UR7, P1 ;  /* 0x00000007ff087e24 */ /* 0x000fe200088e06ff */
[----:B------:R-:W-:Y:S01]  /*0af0*/  LOP3.LUT R2, R0, 0x3, RZ, 0xc0, !PT ;  /* 0x0000000300027812 */ /* 0x000fe200078ec0ff */
[----:B------:R-:W-:-:S04]  /*0b00*/  IMAD.MOV.U32 R0, RZ, RZ, RZ ;  /* 0x000000ffff007224 */ /* 0x000fc800078e00ff */
[----:B------:R-:W-:Y:S01]  /*0b10*/  IMAD.MOV R2, RZ, RZ, -R2 ;  /* 0x000000ffff027224 */ /* 0x000fe200078e0a02 */
[----:B--2---:R-:W-:-:S04]  /*0b20*/  LEA R6, P1, R7, UR12, 0x2 ;  /* 0x0000000c07067c11 */ /* 0x004fc8000f8210ff */
[----:B------:R-:W-:-:S09]  /*0b30*/  LEA.HI.X R7, R7, UR13, R8, 0x2, P1 ;  /* 0x0000000d07077c11 */ /* 0x000fd200088f1408 */
.L_x_14:
[----:B------:R2:W1:Y:S01]  /*0b40*/  LDG.E R8, desc[UR8][R6.64] ;  /* 0x0000000806087981 */ /* 0x000462000c1e1900 */
[----:B------:R-:W-:Y:S01]  /*0b50*/  IMAD.MOV.U32 R13, RZ, RZ, 0x3bbb989d ;  /* 0x3bbb989dff0d7424 */ /* 0x000fe200078e00ff */
[----:B------:R-:W-:Y:S01]  /*0b60*/  IADD3 R2, PT, PT, R2, 0x1, RZ ;  /* 0x0000000102027810 */ /* 0x000fe20007ffe0ff */
[----:B------:R-:W-:Y:S02]  /*0b70*/  IMAD.MOV.U32 R15, RZ, RZ, 0x437c0000 ;  /* 0x437c0000ff0f7424 */ /* 0x000fe400078e00ff */
[----:B------:R-:W-:Y:S01]  /*0b80*/  IMAD.IADD R9, R4, 0x1, R9 ;  /* 0x0000000104097824 */ /* 0x000fe200078e0209 */
[----:B------:R-:W-:Y:S01]  /*0b90*/  ISETP.NE.AND P1, PT, R2, RZ, PT ;  /* 0x000000ff0200720c */ /* 0x000fe20003f25270 */
[----:B--2---:R-:W-:-:S04]  /*0ba0*/  IMAD.WIDE.U32 R6, R4, 0x4, R6 ;  /* 0x0000000404067825 */ /* 0x004fc800078e0006 */
[----:B-1----:R-:W-:-:S04]  /*0bb0*/  FADD R8, -R5, R8 ;  /* 0x0000000805087221 */ /* 0x002fc80000000100 */
[----:B------:R-:W-:-:S04]  /*0bc0*/  FFMA.SAT R10, R8, R13, 0.5 ;  /* 0x3f000000080a7423 */ /* 0x000fc8000000200d */
[----:B------:R-:W-:-:S04]  /*0bd0*/  FFMA.RM R10, R10, R15, 12582913 ;  /* 0x4b4000010a0a7423 */ /* 0x000fc8000000400f */
[C---:B------:R-:W-:Y:S01]  /*0be0*/  FADD R13, R10.reuse, -12583039 ;  /* 0xcb40007f0a0d7421 */ /* 0x040fe20000000000 */
[----:B------:R-:W-:-:S03]  /*0bf0*/  IMAD.SHL.U32 R15, R10, 0x800000, RZ ;  /* 0x008000000a0f7824 */ /* 0x000fc600078e00ff */
[----:B------:R-:W-:-:S04]  /*0c00*/  FFMA R13, R8, 1.4426950216293334961, -R13 ;  /* 0x3fb8aa3b080d7823 */ /* 0x000fc8000000080d */
[----:B------:R-:W-:-:S06]  /*0c10*/  FFMA R13, R8, 1.925963033500011079e-08, R13 ;  /* 0x32a57060080d7823 */ /* 0x000fcc000000000d */
[----:B------:R-:W1:Y:S02]  /*0c20*/  MUFU.EX2 R13, R13 ;  /* 0x0000000d000d7308 */ /* 0x000e640000000800 */
[----:B-1----:R-:W-:Y:S01]  /*0c30*/  FFMA R0, R15, R13, R0 ;  /* 0x0000000d0f007223 */ /* 0x002fe20000000000 */
[----:B------:R-:W-:Y:S06]  /*0c40*/  @P1 BRA `(.L_x_14) ;  /* 0xfffffffc00bc1947 */ /* 0x000fec000383ffff */
.L_x_13:
[----:B------:R-:W-:Y:S05]  /*0c50*/  BSYNC.RECONVERGENT B1 ;  /* 0x0000000000017941 */ /* 0x000fea0003800200 */
.L_x_12:
[----:B------:R-:W-:Y:S05]  /*0c60*/  @!P0 BRA `(.L_x_11) ;  /* 0x0000000400008947 */ /* 0x000fea0003800000 */
.L_x_15:
[----:B------:R-:W-:Y:S01]  /*0c70*/  IADD3 R6, P0, PT, R9, UR10, RZ ;  /* 0x0000000a09067c10 */ /* 0x000fe2000ff1e0ff */
[----:B------:R-:W-:-:S03]  /*0c80*/  IMAD.IADD R7, R4, 0x1, R9 ;  /* 0x0000000104077824 */ /* 0x000fc600078e0209 */
[----:B------:R-:W-:Y:S02]  /*0c90*/  IADD3.X R9, PT, PT, RZ, UR7, RZ, P0, !PT ;  /* 0x00000007ff097c10 */ /* 0x000fe400087fe4ff */
[C---:B------:R-:W-:Y:S02]  /*0ca0*/  LEA R14, P0, R6.reuse, UR14, 0x2 ;  /* 0x0000000e060e7c11 */ /* 0x040fe4000f8010ff */
[C---:B------:R-:W-:Y:S01]  /*0cb0*/  IADD3 R2, P1, PT, R7.reuse, UR10, RZ ;  /* 0x0000000a07027c10 */ /* 0x040fe2000ff3e0ff */
[----:B------:R-:W-:Y:S01]  /*0cc0*/  IMAD.IADD R7, R7, 0x1, R4 ;  /* 0x0000000107077824 */ /* 0x000fe200078e0204 */
[----:B------:R-:W-:Y:S02]  /*0cd0*/  LEA.HI.X R15, R6, UR15, R9, 0x2, P0 ;  /* 0x0000000f060f7c11 */ /* 0x000fe400080f1409 */
[----:B------:R-:W-:Y:S01]  /*0ce0*/  LEA R12, P0, R2, UR14, 0x2 ;  /* 0x0000000e020c7c11 */ /* 0x000fe2000f8010ff */
[----:B------:R-:W-:Y:S01]  /*0cf0*/  IMAD.X R9, RZ, RZ, UR7, P1 ;  /* 0x00000007ff097e24 */ /* 0x000fe200088e06ff */
[C---:B------:R-:W-:Y:S01]  /*0d00*/  IADD3 R6, P1, PT, R7.reuse, UR10, RZ ;  /* 0x0000000a07067c10 */ /* 0x040fe2000ff3e0ff */
[----:B------:R-:W1:Y:S01]  /*0d10*/  LDG.E R14, desc[UR8][R14.64] ;  /* 0x000000080e0e7981 */ /* 0x000e62000c1e1900 */
[----:B------:R-:W-:-:S02]  /*0d20*/  IADD3 R7, PT, PT, R7, R4, RZ ;  /* 0x0000000407077210 */ /* 0x000fc40007ffe0ff */
[----:B------:R-:W-:Y:S01]  /*0d30*/  LEA.HI.X R13, R2, UR15, R9, 0x2, P0 ;  /* 0x0000000f020d7c11 */ /* 0x000fe200080f1409 */
[----:B------:R-:W-:Y:S01]  /*0d40*/  IMAD.X R9, RZ, RZ, UR7, P1 ;  /* 0x00000007ff097e24 */ /* 0x000fe200088e06ff */
[----:B------:R-:W-:Y:S02]  /*0d50*/  IADD3 R2, P1, PT, R7, UR10, RZ ;  /* 0x0000000a07027c10 */ /* 0x000fe4000ff3e0ff */
[C---:B------:R-:W-:Y:S01]  /*0d60*/  LEA R8, P0, R6.reuse, UR14, 0x2 ;  /* 0x0000000e06087c11 */ /* 0x040fe2000f8010ff */
[----:B------:R-:W2:Y:S02]  /*0d70*/  LDG.E R12, desc[UR8][R12.64] ;  /* 0x000000080c0c7981 */ /* 0x000ea4000c1e1900 */
[----:B------:R-:W-:Y:S01]  /*0d80*/  IMAD.X R17, RZ, RZ, UR7, P1 ;  /* 0x00000007ff117e24 */ /* 0x000fe200088e06ff */
[----:B------:R-:W-:Y:S02]  /*0d90*/  LEA.HI.X R9, R6, UR15, R9, 0x2, P0 ;  /* 0x0000000f06097c11 */ /* 0x000fe400080f1409 */
[----:B------:R-:W-:-:S03]  /*0da0*/  LEA R16, P0, R2, UR14, 0x2 ;  /* 0x0000000e02107c11 */ /* 0x000fc6000f8010ff */
[----:B------:R-:W3:Y:S01]  /*0db0*/  LDG.E R8, desc[UR8][R8.64] ;  /* 0x0000000808087981 */ /* 0x000ee2000c1e1900 */
[----:B------:R-:W-:-:S05]  /*0dc0*/  LEA.HI.X R17, R2, UR15, R17, 0x2, P0 ;  /* 0x0000000f02117c11 */ /* 0x000fca00080f1411 */
[----:B------:R4:W5:Y:S01]  /*0dd0*/  LDG.E R16, desc[UR8][R16.64] ;  /* 0x0000000810107981 */ /* 0x000962000c1e1900 */
[----:B------:R-:W-:Y:S02]  /*0de0*/  HFMA2 R19, -RZ, RZ, 0.96630859375, -0.0022525787353515625 ;  /* 0x3bbb989dff137431 */ /* 0x000fe400000001ff */
[----:B------:R-:W-:Y:S02]  /*0df0*/  IMAD.MOV.U32 R10, RZ, RZ, 0x437c0000 ;  /* 0x437c0000ff0a7424 */ /* 0x000fe400078e00ff */
[----:B-1----:R-:W-:-:S04]  /*0e00*/  FADD R14, -R5, R14 ;  /* 0x0000000e050e7221 */ /* 0x002fc80000000100 */
[----:B------:R-:W-:-:S04]  /*0e10*/  FFMA.SAT R15, R14, R19, 0.5 ;  /* 0x3f0000000e0f7423 */ /* 0x000fc80000002013 */
[----:B------:R-:W-:Y:S01]  /*0e20*/  FFMA.RM R2, R15, R10, 12582913 ;  /* 0x4b4000010f027423 */ /* 0x000fe2000000400a */
[----:B--2---:R-:W-:-:S03]  /*0e30*/  FADD R12, -R5, R12 ;  /* 0x0000000c050c7221 */ /* 0x004fc60000000100 */
[----:B------:R-:W-:Y:S01]  /*0e40*/  FADD R13, R2, -12583039 ;  /* 0xcb40007f020d7421 */ /* 0x000fe20000000000 */
[-C--:B------:R-:W-:Y:S01]  /*0e50*/  FFMA.SAT R15, R12, R19.reuse, 0.5 ;  /* 0x3f0000000c0f7423 */ /* 0x080fe20000002013 */
[----:B---3--:R-:W-:Y:S02]  /*0e60*/  FADD R9, -R5, R8 ;  /* 0x0000000805097221 */ /* 0x008fe40000000100 */
[C---:B------:R-:W-:Y:S01]  /*0e70*/  FFMA R13, R14.reuse, 1.4426950216293334961, -R13 ;  /* 0x3fb8aa3b0e0d7823 */ /* 0x040fe2000000080d */
[-C--:B------:R-:W-:Y:S01]  /*0e80*/  FFMA.RM R6, R15, R10.reuse, 12582913 ;  /* 0x4b4000010f067423 */ /* 0x080fe2000000400a */
[----:B----4-:R-:W-:Y:S02]  /*0e90*/  FFMA.SAT R17, R9, R19, 0.5 ;  /* 0x3f00000009117423 */ /* 0x010fe40000002013 */
[----:B------:R-:W-:Y:S01]  /*0ea0*/  FFMA R13, R14, 1.925963033500011079e-08, R13 ;  /* 0x32a570600e0d7823 */ /* 0x000fe2000000000d */
[----:B-----5:R-:W-:Y:S01]  /*0eb0*/  FADD R16, -R5, R16 ;  /* 0x0000001005107221 */ /* 0x020fe20000000100 */
[----:B------:R-:W-:Y:S01]  /*0ec0*/  FADD R15, R6, -12583039 ;  /* 0xcb40007f060f7421 */ /* 0x000fe20000000000 */
[----:B------:R-:W-:-:S02]  /*0ed0*/  FFMA.RM R8, R17, R10, 12582913 ;  /* 0x4b40000111087423 */ /* 0x000fc4000000400a */
[----:B------:R-:W-:Y:S01]  /*0ee0*/  FFMA.SAT R17, R16, R19, 0.5 ;  /* 0x3f00000010117423 */ /* 0x000fe20000002013 */
[----:B------:R-:W1:Y:S01]  /*0ef0*/  MUFU.EX2 R13, R13 ;  /* 0x0000000d000d7308 */ /* 0x000e620000000800 */
[----:B------:R-:W-:Y:S01]  /*0f00*/  FFMA R15, R12, 1.4426950216293334961, -R15 ;  /* 0x3fb8aa3b0c0f7823 */ /* 0x000fe2000000080f */
[----:B------:R-:W-:Y:S01]  /*0f10*/  FADD R14, R8, -12583039 ;  /* 0xcb40007f080e7421 */ /* 0x000fe20000000000 */
[----:B------:R-:W-:Y:S02]  /*0f20*/  FFMA.RM R17, R17, R10, 12582913 ;  /* 0x4b40000111117423 */ /* 0x000fe4000000400a */
[----:B------:R-:W-:Y:S01]  /*0f30*/  FFMA R15, R12, 1.925963033500011079e-08, R15 ;  /* 0x32a570600c0f7823 */ /* 0x000fe2000000000f */
[----:B------:R-:W-:Y:S01]  /*0f40*/  FFMA R14, R9, 1.4426950216293334961, -R14 ;  /* 0x3fb8aa3b090e7823 */ /* 0x000fe2000000080e */
[----:B------:R-:W-:-:S03]  /*0f50*/  FADD R19, R17, -12583039 ;  /* 0xcb40007f11137421 */ /* 0x000fc60000000000 */
[----:B------:R-:W-:Y:S01]  /*0f60*/  FFMA R14, R9, 1.925963033500011079e-08, R14 ;  /* 0x32a57060090e7823 */ /* 0x000fe2000000000e */
[----:B------:R-:W-:Y:S01]  /*0f70*/  FFMA R19, R16, 1.4426950216293334961, -R19 ;  /* 0x3fb8aa3b10137823 */ /* 0x000fe20000000813 */
[----:B------:R-:W2:Y:S01]  /*0f80*/  MUFU.EX2 R15, R15 ;  /* 0x0000000f000f7308 */ /* 0x000ea20000000800 */
[----:B------:R-:W-:Y:S02]  /*0f90*/  IMAD.SHL.U32 R9, R2, 0x800000, RZ ;  /* 0x0080000002097824 */ /* 0x000fe400078e00ff */
[----:B------:R-:W-:Y:S02]  /*0fa0*/  FFMA R19, R16, 1.925963033500011079e-08, R19 ;  /* 0x32a5706010137823 */ /* 0x000fe40000000013 */
[----:B-1----:R-:W-:Y:S01]  /*0fb0*/  FFMA R13, R9, R13, R0 ;  /* 0x0000000d090d7223 */ /* 0x002fe20000000000 */
[----:B------:R-:W-:Y:S02]  /*0fc0*/  IMAD.IADD R9, R7, 0x1, R4 ;  /* 0x0000000107097824 */ /* 0x000fe400078e0204 */
[----:B------:R-:W1:Y:S01]  /*0fd0*/  MUFU.EX2 R14, R14 ;  /* 0x0000000e000e7308 */ /* 0x000e620000000800 */
[----:B------:R-:W-:-:S02]  /*0fe0*/  SHF.L.U32 R6, R6, 0x17, RZ ;  /* 0x0000001706067819 */ /* 0x000fc400000006ff */
[----:B------:R-:W-:-:S05]  /*0ff0*/  ISETP.GE.AND P0, PT, R9, UR4, PT ;  /* 0x0000000409007c0c */ /* 0x000fca000bf06270 */
[----:B------:R-:W3:Y:S01]  /*1000*/  MUFU.EX2 R19, R19 ;  /* 0x0000001300137308 */ /* 0x000ee20000000800 */
[----:B------:R-:W-:Y:S02]  /*1010*/  IMAD.SHL.U32 R7, R8, 0x800000, RZ ;  /* 0x0080000008077824 */ /* 0x000fe400078e00ff */
[----:B--2---:R-:W-:Y:S01]  /*1020*/  FFMA R6, R6, R15, R13 ;  /* 0x0000000f06067223 */ /* 0x004fe2000000000d */
[----:B------:R-:W-:-:S03]  /*1030*/  SHF.L.U32 R17, R17, 0x17, RZ ;  /* 0x0000001711117819 */ /* 0x000fc600000006ff */
[----:B-1----:R-:W-:-:S04]  /*1040*/  FFMA R6, R7, R14, R6 ;  /* 0x0000000e07067223 */ /* 0x002fc80000000006 */
[----:B---3--:R-:W-:Y:S01]  /*1050*/  FFMA R0, R17, R19, R6 ;  /* 0x0000001311007223 */ /* 0x008fe20000000006 */
[----:B------:R-:W-:Y:S06]  /*1060*/  @!P0 BRA `(.L_x_15) ;  /* 0xfffffffc00008947 */ /* 0x000fec000383ffff */
.L_x_11:
[----:B------:R-:W-:Y:S05]  /*1070*/  BSYNC.RECONVERGENT B0 ;  /* 0x0000000000007941 */ /* 0x000fea0003800200 */
.L_x_10:
[C---:B------:R-:W-:Y:S01]  /*1080*/  ISETP.GE.U32.AND P0, PT, R4.reuse, 0x2, PT ;  /* 0x000000020400780c */ /* 0x040fe20003f06070 */
[----:B------:R-:W-:-:S04]  /*1090*/  IMAD R2, R4, 0x4, R3 ;  /* 0x0000000404027824 */ /* 0x000fc800078e0203 */
[----:B------:R-:W-:-:S05]  /*10a0*/  IMAD R7, R11, 0x4, R2 ;  /* 0x000000040b077824 */ /* 0x000fca00078e0202 */
[----:B------:R2:W-:Y:S01]  /*10b0*/  STS [R7], R0 ;  /* 0x0000000007007388 */ /* 0x0005e20000000800 */
[----:B------:R-:W-:Y:S06]  /*10c0*/  BAR.SYNC.DEFER_BLOCKING 0x0 ;  /* 0x0000000000007b1d */ /* 0x000fec0000010000 */
[----:B------:R-:W-:Y:S05]  /*10d0*/  @!P0 BRA `(.L_x_16) ;  /* 0x0000000000308947 */ /* 0x000fea0003800000 */
[----:B--2---:R-:W-:-:S07]  /*10e0*/  MOV R0, R4 ;  /* 0x0000000400007202 */ /* 0x004fce0000000f00 */
.L_x_17:
[----:B------:R-:W-:-:S04]  /*10f0*/  SHF.R.U32.HI R8, RZ, 0x1, R0 ;  /* 0x00000001ff087819 */ /* 0x000fc80000011600 */
[----:B------:R-:W-:-:S13]  /*1100*/  ISETP.GE.U32.AND P0, PT, R11, R8, PT ;  /* 0x000000080b00720c */ /* 0x000fda0003f06070 */
[----:B0-----:R-:W-:Y:S01]  /*1110*/  @!P0 IMAD R3, R8, 0x4, R7 ;  /* 0x0000000408038824 */ /* 0x001fe200078e0207 */
[----:B------:R-:W-:Y:S05]  /*1120*/  @!P0 LDS R6, [R7] ;  /* 0x0000000007068984 */ /* 0x000fea0000000800 */
[----:B------:R-:W0:Y:S02]  /*1130*/  @!P0 LDS R3, [R3] ;  /* 0x0000000003038984 */ /* 0x000e240000000800 */
[----:B0-----:R-:W-:-:S05]  /*1140*/  @!P0 FADD R6, R3, R6 ;  /* 0x0000000603068221 */ /* 0x001fca0000000000 */
[----:B------:R3:W-:Y:S01]  /*1150*/  @!P0 STS [R7], R6 ;  /* 0x0000000607008388 */ /* 0x0007e20000000800 */
[----:B------:R-:W-:Y:S01]  /*1160*/  BAR.SYNC.DEFER_BLOCKING 0x0 ;  /* 0x0000000000007b1d */ /* 0x000fe20000010000 */
[----:B------:R-:W-:Y:S01]  /*1170*/  ISETP.GT.U32.AND P0, PT, R0, 0x3, PT ;  /* 0x000000030000780c */ /* 0x000fe20003f04070 */
[----:B------:R-:W-:-:S12]  /*1180*/  IMAD.MOV.U32 R0, RZ, RZ, R8 ;  /* 0x000000ffff007224 */ /* 0x000fd800078e0008 */
[----:B---3--:R-:W-:Y:S05]  /*1190*/  @P0 BRA `(.L_x_17) ;  /* 0xfffffffc00d40947 */ /* 0x008fea000383ffff */
.L_x_16:
[----:B0-----:R-:W0:Y:S01]  /*11a0*/  LDS R3, [R2] ;  /* 0x0000000002037984 */ /* 0x001e220000000800 */
[----:B------:R-:W3:Y:S01]  /*11b0*/  LDCU.64 UR4, c[0x0][0x388] ;  /* 0x00007100ff0477ac */ /* 0x000ee20008000a00 */
[----:B------:R-:W-:Y:S01]  /*11c0*/  ISETP.NE.AND P0, PT, R11, RZ, PT ;  /* 0x000000ff0b00720c */ /* 0x000fe20003f05270 */
[----:B------:R-:W-:Y:S01]  /*11d0*/  BSSY.RECONVERGENT B0, `(.L_x_18) ;  /* 0x000002d000007945 */ /* 0x000fe20003800200 */
[----:B---3--:R-:W-:-:S04]  /*11e0*/  ULEA UR4, UP0, UR6, UR4, 0x2 ;  /* 0x0000000406047291 */ /* 0x008fc8000f8010ff */
[----:B------:R-:W-:Y:S02]  /*11f0*/  ULEA.HI.X UR6, UR6, UR5, URZ, 0x2, UP0 ;  /* 0x0000000506067291 */ /* 0x000fe400080f14ff */
[----:B------:R-:W-:-:S04]  /*1200*/  MOV R8, UR4 ;  /* 0x0000000400087c02 */ /* 0x000fc80008000f00 */
[----:B------:R-:W-:Y:S02]  /*1210*/  IMAD.U32 R9, RZ, RZ, UR6 ;  /* 0x00000006ff097e24 */ /* 0x000fe4000f8e00ff */
[----:B0-----:R-:W-:Y:S01]  /*1220*/  FADD R3, R3, 9.999999682655225389e-21 ;  /* 0x1e3ce50803037421 */ /* 0x001fe20000000000 */
[----:B------:R-:W-:Y:S06]  /*1230*/  @P0 BRA `(.L_x_19) ;  /* 0x0000000000980947 */ /* 0x000fec0003800000 */
[----:B--2---:R-:W2:Y:S01]  /*1240*/  LDG.E R0, desc[UR8][R8.64] ;  /* 0x0000000808007981 */ /* 0x004ea2000c1e1900 */
[----:B------:R-:W0:Y:S01]  /*1250*/  LDC.64 R6, c[0x0][0x380] ;  /* 0x0000e000ff067b82 */ /* 0x000e220000000a00 */
[----:B------:R-:W-:Y:S01]  /*1260*/  IMAD.MOV.U32 R15, RZ, RZ, 0x3e055027 ;  /* 0x3e055027ff0f7424 */ /* 0x000fe200078e00ff */
[----:B--2---:R-:W-:-:S04]  /*1270*/  IADD3 R2, P0, PT, R0, UR10, RZ ;  /* 0x0000000a00027c10 */ /* 0x004fc8000ff1e0ff */
[----:B------:R-:W-:Y:S02]  /*1280*/  LEA.HI.X.SX32 R0, R0, UR7, 0x1, P0 ;  /* 0x0000000700007c11 */ /* 0x000fe400080f0eff */
[----:B0-----:R-:W-:-:S04]  /*1290*/  LEA R6, P0, R2, R6, 0x2 ;  /* 0x0000000602067211 */ /* 0x001fc800078010ff */
[----:B------:R-:W-:-:S05]  /*12a0*/  LEA.HI.X R7, R2, R7, R0, 0x2, P0 ;  /* 0x0000000702077211 */ /* 0x000fca00000f1400 */
[----:B------:R0:W2:Y:S01]  /*12b0*/  LDG.E R0, desc[UR8][R6.64] ;  /* 0x0000000806007981 */ /* 0x0000a2000c1e1900 */
[C---:B------:R-:W-:Y:S01]  /*12c0*/  FMUL R2, R3.reuse, 8388608 ;  /* 0x4b00000003027820 */ /* 0x040fe20000400000 */
[----:B------:R-:W-:-:S04]  /*12d0*/  FSETP.GEU.AND P0, PT, R3, 1.175494350822287508e-38, PT ;  /* 0x008000000300780b */ /* 0x000fc80003f0e000 */
[----:B------:R-:W-:Y:S02]  /*12e0*/  FSEL R2, R2, R3, !P0 ;  /* 0x0000000302027208 */ /* 0x000fe40004000000 */
[----:B0-----:R-:W-:-:S03]  /*12f0*/  FSEL R6, RZ, -23, P0 ;  /* 0xc1b80000ff067808 */ /* 0x001fc60000000000 */
[C---:B------:R-:W-:Y:S01]  /*1300*/  VIADD R10, R2.reuse, 0xc0d55555 ;  /* 0xc0d55555020a7836 */ /* 0x040fe20000000000 */
[----:B------:R-:W-:-:S04]  /*1310*/  ISETP.GT.U32.AND P0, PT, R2, 0x7f7fffff, PT ;  /* 0x7f7fffff0200780c */ /* 0x000fc80003f04070 */
[----:B------:R-:W-:-:S04]  /*1320*/  LOP3.LUT R13, R10, 0xff800000, RZ, 0xc0, !PT ;  /* 0xff8000000a0d7812 */ /* 0x000fc800078ec0ff */
[-C--:B------:R-:W-:Y:S02]  /*1330*/  IADD3 R10, PT, PT, R2, -R13.reuse, RZ ;  /* 0x8000000d020a7210 */ /* 0x080fe40007ffe0ff */
[----:B------:R-:W-:-:S03]  /*1340*/  I2FP.F32.S32 R13, R13 ;  /* 0x0000000d000d7245 */ /* 0x000fc60000201400 */
[----:B------:R-:W-:Y:S02]  /*1350*/  FADD R10, R10, -1 ;  /* 0xbf8000000a0a7421 */ /* 0x000fe40000000000 */
[----:B------:R-:W-:Y:S02]  /*1360*/  FFMA R13, R13, 1.1920928955078125e-07, R6 ;  /* 0x340000000d0d7823 */ /* 0x000fe40000000006 */
[C---:B------:R-:W-:Y:S01]  /*1370*/  FFMA R15, R10.reuse, -R15, 0.14084610342979431152 ;  /* 0x3e1039f60a0f7423 */ /* 0x040fe2000000080f */
[----:B------:R-:W0:Y:S03]  /*1380*/  LDC.64 R6, c[0x0][0x3a0] ;  /* 0x0000e800ff067b82 */ /* 0x000e260000000a00 */
[----:B------:R-:W-:-:S04]  /*1390*/  FFMA R15, R10, R15, -0.12148627638816833496 ;  /* 0xbdf8cdcc0a0f7423 */ /* 0x000fc8000000000f */
[----:B------:R-:W-:-:S04]  /*13a0*/  FFMA R15, R10, R15, 0.13980610668659210205 ;  /* 0x3e0f29550a0f7423 */ /* 0x000fc8000000000f */
[----:B------:R-:W-:-:S04]  /*13b0*/  FFMA R15, R10, R15, -0.16684235632419586182 ;  /* 0xbe2ad8b90a0f7423 */ /* 0x000fc8000000000f */
[----:B------:R-:W-:-:S04]  /*13c0*/  FFMA R15, R10, R15, 0.20012299716472625732 ;  /* 0x3e4ced0b0a0f7423 */ /* 0x000fc8000000000f */
[----:B------:R-:W-:-:S04]  /*13d0*/  FFMA R15, R10, R15, -0.24999669194221496582 ;  /* 0xbe7fff220a0f7423 */ /* 0x000fc8000000000f */
[----:B------:R-:W-:-:S04]  /*13e0*/  FFMA R15, R10, R15, 0.33333182334899902344 ;  /* 0x3eaaaa780a0f7423 */ /* 0x000fc8000000000f */
[----:B------:R-:W-:-:S04]  /*13f0*/  FFMA R15, R10, R15, -0.5 ;  /* 0xbf0000000a0f7423 */ /* 0x000fc8000000000f */
[----:B------:R-:W-:-:S04]  /*1400*/  FMUL R15, R10, R15 ;  /* 0x0000000f0a0f7220 */ /* 0x000fc80000400000 */
[----:B------:R-:W-:Y:S01]  /*1410*/  FFMA R10, R10, R15, R10 ;  /* 0x0000000f0a0a7223 */ /* 0x000fe2000000000a */
[----:B------:R-:W-:-:S03]  /*1420*/  IMAD.MOV.U32 R15, RZ, RZ, 0x7f800000 ;  /* 0x7f800000ff0f7424 */ /* 0x000fc600078e00ff */
[----:B------:R-:W-:Y:S01]  /*1430*/  FFMA R10, R13, 0.69314718246459960938, R10 ;  /* 0x3f3172180d0a7823 */ /* 0x000fe2000000000a */
[C---:B------:R-:W-:Y:S01]  /*1440*/  @P0 FFMA R10, R2.reuse, R15, +INF ;  /* 0x7f800000020a0423 */ /* 0x040fe2000000000f */
[----:B------:R-:W-:-:S04]  /*1450*/  FSETP.NEU.AND P0, PT, R2, RZ, PT ;  /* 0x000000ff0200720b */ /* 0x000fc80003f0d000 */
[----:B------:R-:W-:-:S05]  /*1460*/  FSEL R10, R10, -INF , P0 ;  /* 0xff8000000a0a7808 */ /* 0x000fca0000000000 */
[----:B-1----:R-:W-:-:S04]  /*1470*/  FADD R13, R5, R10 ;  /* 0x0000000a050d7221 */ /* 0x002fc80000000000 */
[----:B--2---:R-:W-:-:S05]  /*1480*/  FADD R13, -R0, R13 ;  /* 0x0000000d000d7221 */ /* 0x004fca0000000100 */
[----:B0-----:R0:W-:Y:S02]  /*1490*/  REDG.E.ADD.F32.FTZ.RN.STRONG.GPU desc[UR8][R6.64], R13 ;  /* 0x0000000d060079a6 */ /* 0x0011e4000c12f308 */
.L_x_19:
[----:B------:R-:W-:Y:S05]  /*14a0*/  BSYNC.RECONVERGENT B0 ;  /* 0x0000000000007941 */ /* 0x000fea0003800200 */
.L_x_18:
[----:B------:R-:W3:Y:S02]  /*14b0*/  LDCU.64 UR4, c[0x0][0x398] ;  /* 0x00007300ff0477ac */ /* 0x000ee40008000a00 */
[----:B---3--:R-:W-:-:S04]  /*14c0*/  ISETP.NE.U32.AND P0, PT, RZ, UR4, PT ;  /* 0x00000004ff007c0c */ /* 0x008fc8000bf05070 */
[----:B------:R-:W-:-:S13]  /*14d0*/  ISETP.NE.AND.EX P0, PT, RZ, UR5, PT, P0 ;  /* 0x00000005ff007c0c */ /* 0x000fda000bf05300 */
[----:B------:R-:W-:Y:S05]  /*14e0*/  @!P0 EXIT ;  /* 0x000000000000894d */ /* 0x000fea0003800000 */
[----:B------:R-:W2:Y:S02]  /*14f0*/  LDCU.64 UR4, c[0x0][0x390] ;  /* 0x00007200ff0477ac */ /* 0x000ea40008000a00 */
[----:B--2---:R-:W-:Y:S02]  /*1500*/  I2FP.F32.U32 R0, UR4 ;  /* 0x0000000400007c45 */ /* 0x004fe40008201000 */
[----:B------:R-:W-:Y:S02]  /*1510*/  ISETP.GE.AND P3, PT, R11, UR5, PT ;  /* 0x000000050b007c0c */ /* 0x000fe4000bf66270 */
[----:B------:R-:W-:-:S04]  /*1520*/  IADD3 R2, PT, PT, R0, 0x1800000, RZ ;  /* 0x0180000000027810 */ /* 0x000fc80007ffe0ff */
[----:B------:R-:W-:-:S04]  /*1530*/  LOP3.LUT R2, R2, 0x7f800000, RZ, 0xc0, !PT ;  /* 0x7f80000002027812 */ /* 0x000fc800078ec0ff */
[----:B------:R-:W-:-:S13]  /*1540*/  ISETP.GT.U32.AND P0, PT, R2, 0x1ffffff, PT ;  /* 0x01ffffff0200780c */ /* 0x000fda0003f04070 */
[----:B------:R-:W-:Y:S05]  /*1550*/  @P0 BRA `(.L_x_20) ;  /* 0x0000000000100947 */ /* 0x000fea0003800000 */
[----:B------:R-:W-:-:S07]  /*1560*/  MOV R2, 0x1580 ;  /* 0x0000158000027802 */ /* 0x000fce0000000f00 */
[----:B01----:R-:W-:Y:S05]  /*1570*/  CALL.REL.NOINC `($__internal_0_$__cuda_sm20_rcp_rn_f32_slowpath) ;  /* 0x0000000c00f07944 */ /* 0x003fea0003c00000 */
[----:B------:R-:W-:Y:S01]  /*1580*/  IMAD.MOV.U32 R6, RZ, RZ, R0 ;  /* 0x000000ffff067224 */ /* 0x000fe200078e0000 */
[----:B------:R-:W-:Y:S06]  /*1590*/  BRA `(.L_x_21) ;  /* 0x0000000000107947 */ /* 0x000fec0003800000 */
.L_x_20:
[----:B0-----:R-:W0:Y:S02]  /*15a0*/  MUFU.RCP R7, R0 ;  /* 0x0000000000077308 */ /* 0x001e240000001000 */
[----:B0-----:R-:W-:-:S04]  /*15b0*/  FFMA R2, R0, R7, -1 ;  /* 0xbf80000000027423 */ /* 0x001fc80000000007 */
[----:B------:R-:W-:-:S04]  /*15c0*/  FADD.FTZ R2, -R2, -RZ ;  /* 0x800000ff02027221 */ /* 0x000fc80000010100 */
[----:B------:R-:W-:-:S07]  /*15d0*/  FFMA R6, R7, R2, R7 ;  /* 0x0000000207067223 */ /* 0x000fce0000000007 */
.L_x_21:
[----:B------:R-:W-:Y:S05]  /*15e0*/  @P3 EXIT ;  /* 0x000000000000394d */ /* 0x000fea0003800000 */
[----:B------:R-:W0:Y:S01]  /*15f0*/  I2F.U32.RP R2, R4 ;  /* 0x0000000400027306 */ /* 0x000e220000209000 */
[----:B------:R-:W2:Y:S01]  /*1600*/  LDCU UR4, c[0x0][0x394] ;  /* 0x00007280ff0477ac */ /* 0x000ea20008000800 */
[----:B------:R-:W-:Y:S01]  /*1610*/  IMAD.IADD R0, R11, 0x1, R4 ;  /* 0x000000010b007824 */ /* 0x000fe200078e0204 */
[----:B------:R3:W5:Y:S01]  /*1620*/  LDG.E R7, desc[UR8][R8.64] ;  /* 0x0000000808077981 */ /* 0x000762000c1e1900 */
[----:B------:R-:W-:Y:S01]  /*1630*/  ISETP.NE.U32.AND P2, PT, R4, RZ, PT ;  /* 0x000000ff0400720c */ /* 0x000fe20003f45070 */
[----:B------:R-:W4:Y:S01]  /*1640*/  LDCU.64 UR12, c[0x0][0x398] ;  /* 0x00007300ff0c77ac */ /* 0x000f220008000a00 */
[----:B------:R-:W-:Y:S02]  /*1650*/  BSSY.RECONVERGENT B0, `(.L_x_22) ;  /* 0x000004a000007945 */ /* 0x000fe40003800200 */
[----:B0-----:R-:W0:Y:S01]  /*1660*/  MUFU.RCP R2, R2 ;  /* 0x0000000200027308 */ /* 0x001e220000001000 */
[C---:B--2---:R-:W-:Y:S02]  /*1670*/  ISETP.GE.AND P0, PT, R0.reuse, UR4, PT ;  /* 0x0000000400007c0c */ /* 0x044fe4000bf06270 */
[----:B------:R-:W-:Y:S01]  /*1680*/  VIMNMX R15, PT, PT, R0, UR4, !PT ;  /* 0x00000004000f7c48 */ /* 0x000fe2000ffe0100 */
[----:B------:R-:W2:Y:S01]  /*1690*/  LDCU.64 UR4, c[0x0][0x380] ;  /* 0x00007000ff0477ac */ /* 0x000ea20008000a00 */
[----:B------:R-:W-:-:S04]  /*16a0*/  SEL R14, RZ, 0x1, P0 ;  /* 0x00000001ff0e7807 */ /* 0x000fc80000000000 */
[----:B------:R-:W-:Y:S01]  /*16b0*/  IADD3 R15, PT, PT, R15, -R0, -R14 ;  /* 0x800000000f0f7210 */ /* 0x000fe20007ffe80e */
[----:B0-----:R-:W-:-:S04]  /*16c0*/  VIADD R12, R2, 0xffffffe ;  /* 0x0ffffffe020c7836 */ /* 0x001fc80000000000 */
[----:B------:R0:W1:Y:S02]  /*16d0*/  F2I.FTZ.U32.TRUNC.NTZ R13, R12 ;  /* 0x0000000c000d7305 */ /* 0x000064000021f000 */
[----:B0-----:R-:W-:Y:S01]  /*16e0*/  IMAD.MOV.U32 R12, RZ, RZ, RZ ;  /* 0x000000ffff0c7224 */ /* 0x001fe200078e00ff */
[----:B-1----:R-:W-:-:S05]  /*16f0*/  IADD3 R17, PT, PT, RZ, -R13, RZ ;  /* 0x8000000dff117210 */ /* 0x002fca0007ffe0ff */
[----:B---3--:R-:W-:-:S04]  /*1700*/  IMAD R9, R17, R4, RZ ;  /* 0x0000000411097224 */ /* 0x008fc800078e02ff */
[----:B------:R-:W-:-:S06]  /*1710*/  IMAD.HI.U32 R2, R13, R9, R12 ;  /* 0x000000090d027227 */ /* 0x000fcc00078e000c */
[----:B------:R-:W-:-:S05]  /*1720*/  IMAD.HI.U32 R9, R2, R15, RZ ;  /* 0x0000000f02097227 */ /* 0x000fca00078e00ff */
[----:B------:R-:W-:-:S05]  /*1730*/  IADD3 R0, PT, PT, -R9, RZ, RZ ;  /* 0x000000ff09007210 */ /* 0x000fca0007ffe1ff */
[----:B------:R-:W-:-:S05]  /*1740*/  IMAD R15, R4, R0, R15 ;  /* 0x00000000040f7224 */ /* 0x000fca00078e020f */
[----:B------:R-:W-:-:S13]  /*1750*/  ISETP.GE.U32.AND P0, PT, R15, R4, PT ;  /* 0x000000040f00720c */ /* 0x000fda0003f06070 */
[----:B------:R-:W-:Y:S02]  /*1760*/  @P0 IMAD.IADD R15, R15, 0x1, -R4 ;  /* 0x000000010f0f0824 */ /* 0x000fe400078e0a04 */
[----:B------:R-:W-:-:S03]  /*1770*/  @P0 VIADD R9, R9, 0x1 ;  /* 0x0000000109090836 */ /* 0x000fc60000000000 */
[----:B------:R-:W-:-:S13]  /*1780*/  ISETP.GE.U32.AND P1, PT, R15, R4, PT ;  /* 0x000000040f00720c */ /* 0x000fda0003f26070 */
[----:B------:R-:W-:Y:S02]  /*1790*/  @P1 IADD3 R9, PT, PT, R9, 0x1, RZ ;  /* 0x0000000109091810 */ /* 0x000fe40007ffe0ff */
[----:B------:R-:W-:-:S05]  /*17a0*/  @!P2 LOP3.LUT R9, RZ, R4, RZ, 0x33, !PT ;  /* 0x00000004ff09a212 */ /* 0x000fca00078e33ff */
[----:B------:R-:W-:-:S05]  /*17b0*/  IMAD.IADD R14, R14, 0x1, R9 ;  /* 0x000000010e0e7824 */ /* 0x000fca00078e0209 */
[----:B------:R-:W-:-:S04]  /*17c0*/  LOP3.LUT R0, R14, 0x3, RZ, 0xc0, !PT ;  /* 0x000000030e007812 */ /* 0x000fc800078ec0ff */
[----:B------:R-:W-:-:S13]  /*17d0*/  ISETP.NE.AND P0, PT, R0, 0x3, PT ;  /* 0x000000030000780c */ /* 0x000fda0003f05270 */
[----:B--2-4-:R-:W-:Y:S05]  /*17e0*/  @!P0 BRA `(.L_x_23) ;  /* 0x0000000000c08947 */ /* 0x014fea0003800000 */
[----:B------:R-:W-:Y:S01]  /*17f0*/  VIADD R0, R14, 0x1 ;  /* 0x000000010e007836 */ /* 0x000fe20000000000 */
[C---:B------:R-:W-:Y:S01]  /*1800*/  IADD3 R12, P0, PT, R11.reuse, UR10, RZ ;  /* 0x0000000a0b0c7c10 */ /* 0x040fe2000ff1e0ff */
[----:B-----5:R-:W-:-:S03]  /*1810*/  IMAD.IADD R15, R11, 0x1, -R7 ;  /* 0x000000010b0f7824 */ /* 0x020fc600078e0a07 */
[----:B------:R-:W-:Y:S02]  /*1820*/  IADD3.X R13, PT, PT, RZ, UR7, RZ, P0, !PT ;  /* 0x00000007ff0d7c10 */ /* 0x000fe400087fe4ff */
[----:B------:R-:W-:Y:S02]  /*1830*/  LOP3.LUT R0, R0, 0x3, RZ, 0xc0, !PT ;  /* 0x0000000300007812 */ /* 0x000fe400078ec0ff */
[C---:B------:R-:W-:Y:S01]  /*1840*/  SHF.L.U64.HI R13, R12.reuse, 0x2, R13 ;  /* 0x000000020c0d7819 */ /* 0x040fe2000001020d */
[----:B------:R-:W-:Y:S01]  /*1850*/  IMAD.SHL.U32 R12, R12, 0x4, RZ ;  /* 0x000000040c0c7824 */ /* 0x000fe200078e00ff */
[C---:B------:R-:W-:Y:S01]  /*1860*/  IADD3 R10, PT, PT, -R0.reuse, RZ, RZ ;  /* 0x000000ff000a7210 */ /* 0x040fe20007ffe1ff */
[----:B------:R-:W-:-:S07]  /*1870*/  IMAD R11, R0, R4, R11 ;  /* 0x00000004000b7224 */ /* 0x000fce00078e020b */
.L_x_26:
[----:B0-----:R-:W-:-:S04]  /*1880*/  IADD3 R8, P0, PT, R12, UR4, RZ ;  /* 0x000000040c087c10 */ /* 0x001fc8000ff1e0ff */
[----:B------:R-:W-:-:S05]  /*1890*/  IADD3.X R9, PT, PT, R13, UR5, RZ, P0, !PT ;  /* 0x000000050d097c10 */ /* 0x000fca00087fe4ff */
[----:B------:R0:W2:Y:S01]  /*18a0*/  LDG.E R8, desc[UR8][R8.64] ;  /* 0x0000000808087981 */ /* 0x0000a2000c1e1900 */
[----:B------:R-:W-:Y:S01]  /*18b0*/  IMAD.MOV.U32 R17, RZ, RZ, 0x3bbb989d ;  /* 0x3bbb989dff117424 */ /* 0x000fe200078e00ff */
[----:B------:R-:W0:Y:S01]  /*18c0*/  MUFU.RCP R16, R3 ;  /* 0x0000000300107308 */ /* 0x000e220000001000 */
[----:B------:R-:W-:Y:S01]  /*18d0*/  IMAD.MOV.U32 R19, RZ, RZ, 0x437c0000 ;  /* 0x437c0000ff137424 */ /* 0x000fe200078e00ff */
[----:B------:R-:W-:Y:S01]  /*18e0*/  BSSY.RECONVERGENT B1, `(.L_x_24) ;  /* 0x0000014000017945 */ /* 0x000fe20003800200 */
[----:B0-----:R-:W-:-:S04]  /*18f0*/  FFMA R9, -R3, R16, 1 ;  /* 0x3f80000003097423 */ /* 0x001fc80000000110 */
[----:B------:R-:W-:Y:S01]  /*1900*/  FFMA R9, R16, R9, R16 ;  /* 0x0000000910097223 */ /* 0x000fe20000000010 */
[----:B--2---:R-:W-:-:S04]  /*1910*/  FADD R0, -R5, R8 ;  /* 0x0000000805007221 */ /* 0x004fc80000000100 */
[----:B------:R-:W-:-:S04]  /*1920*/  FFMA.SAT R2, R0, R17, 0.5 ;  /* 0x3f00000000027423 */ /* 0x000fc80000002011 */
[----:B------:R-:W-:-:S04]  /*1930*/  FFMA.RM R2, R2, R19, 12582913 ;  /* 0x4b40000102027423 */ /* 0x000fc80000004013 */
[----:B------:R-:W-:-:S04]  /*1940*/  FADD R17, R2, -12583039 ;  /* 0xcb40007f02117421 */ /* 0x000fc80000000000 */
[----:B------:R-:W-:-:S04]  /*1950*/  FFMA R17, R0, 1.4426950216293334961, -R17 ;  /* 0x3fb8aa3b00117823 */ /* 0x000fc80000000811 */
[----:B------:R-:W-:Y:S01]  /*1960*/  FFMA R17, R0, 1.925963033500011079e-08, R17 ;  /* 0x32a5706000117823 */ /* 0x000fe20000000011 */
[----:B------:R-:W-:-:S05]  /*1970*/  SHF.L.U32 R0, R2, 0x17, RZ ;  /* 0x0000001702007819 */ /* 0x000fca00000006ff */
[----:B------:R-:W0:Y:S02]  /*1980*/  MUFU.EX2 R17, R17 ;  /* 0x0000001100117308 */ /* 0x000e240000000800 */
[----:B0-----:R-:W-:-:S06]  /*1990*/  FMUL R0, R0, R17 ;  /* 0x0000001100007220 */ /* 0x001fcc0000400000 */
[----:B------:R-:W0:Y:S01]  /*19a0*/  FCHK P0, R0, R3 ;  /* 0x0000000300007302 */ /* 0x000e220000000000 */
[----:B------:R-:W-:-:S04]  /*19b0*/  FFMA R2, R0, R9, RZ ;  /* 0x0000000900027223 */ /* 0x000fc800000000ff */
[----:B------:R-:W-:-:S04]  /*19c0*/  FFMA R8, -R3, R2, R0 ;  /* 0x0000000203087223 */ /* 0x000fc80000000100 */
[----:B------:R-:W-:Y:S01]  /*19d0*/  FFMA R2, R9, R8, R2 ;  /* 0x0000000809027223 */ /* 0x000fe20000000002 */
[----:B0-----:R-:W-:Y:S06]  /*19e0*/  @!P0 BRA `(.L_x_25) ;  /* 0x00000000000c8947 */ /* 0x001fec0003800000 */
[----:B------:R-:W-:-:S07]  /*19f0*/  MOV R2, 0x1a10 ;  /* 0x00001a1000027802 */ /* 0x000fce0000000f00 */
[----:B------:R-:W-:Y:S05]  /*1a00*/  CALL.REL.NOINC `($__internal_1_$__cuda_sm3x_div_rn_noftz_f32_slowpath) ;  /* 0x0000000c00a07944 */ /* 0x000fea0003c00000 */
[----:B------:R-:W-:-:S07]  /*1a10*/  IMAD.MOV.U32 R2, RZ, RZ, R0 ;  /* 0x000000ffff027224 */ /* 0x000fce00078e0000 */
.L_x_25:
[----:B------:R-:W-:Y:S05]  /*1a20*/  BSYNC.RECONVERGENT B1 ;  /* 0x0000000000017941 */ /* 0x000fea0003800200 */
.L_x_24:
[----:B------:R-:W-:Y:S01]  /*1a30*/  ISETP.NE.AND P0, PT, R15, RZ, PT ;  /* 0x000000ff0f00720c */ /* 0x000fe20003f05270 */
[----:B------:R-:W-:Y:S01]  /*1a40*/  VIADD R10, R10, 0x1 ;  /* 0x000000010a0a7836 */ /* 0x000fe20000000000 */
[----:B------:R-:W-:Y:S02]  /*1a50*/  IADD3 R15, PT, PT, R4, R15, RZ ;  /* 0x0000000f040f7210 */ /* 0x000fe40007ffe0ff */
[----:B------:R-:W-:Y:S02]  /*1a60*/  FSEL R9, RZ, 1, P0 ;  /* 0x3f800000ff097808 */ /* 0x000fe40000000000 */
[----:B------:R-:W-:-:S03]  /*1a70*/  IADD3 R8, P0, PT, R12, UR12, RZ ;  /* 0x0000000c0c087c10 */ /* 0x000fc6000ff1e0ff */
[----:B------:R-:W-:Y:S01]  /*1a80*/  FADD R17, -R9, R2 ;  /* 0x0000000209117221 */ /* 0x000fe20000000100 */
[----:B------:R-:W-:Y:S01]  /*1a90*/  IADD3.X R9, PT, PT, R13, UR13, RZ, P0, !PT ;  /* 0x0000000d0d097c10 */ /* 0x000fe200087fe4ff */
[----:B------:R-:W-:Y:S01]  /*1aa0*/  IMAD.WIDE.U32 R12, R4, 0x4, R12 ;  /* 0x00000004040c7825 */ /* 0x000fe200078e000c */
[----:B------:R-:W-:-:S03]  /*1ab0*/  ISETP.NE.AND P0, PT, R10, RZ, PT ;  /* 0x000000ff0a00720c */ /* 0x000fc60003f05270 */
[----:B------:R-:W-:-:S05]  /*1ac0*/  FMUL R17, R17, R6 ;  /* 0x0000000611117220 */ /* 0x000fca0000400000 */
[----:B------:R0:W-:Y:S05]  /*1ad0*/  STG.E desc[UR8][R8.64], R17 ;  /* 0x0000001108007986 */ /* 0x0001ea000c101908 */
[----:B------:R-:W-:Y:S05]  /*1ae0*/  @P0 BRA `(.L_x_26) ;  /* 0xfffffffc00640947 */ /* 0x000fea000383ffff */
.L_x_23:
[----:B------:R-:W-:Y:S05]  /*1af0*/  BSYNC.RECONVERGENT B0 ;  /* 0x0000000000007941 */ /* 0x000fea0003800200 */
.L_x_22:
[----:B------:R-:W-:Y:S01]  /*1b00*/  ISETP.GE.U32.AND P0, PT, R14, 0x3, PT ;  /* 0x000000030e00780c */ /* 0x000fe20003f06070 */
[----:B------:R-:W1:Y:S01]  /*1b10*/  LDCU UR6, c[0x0][0x394] ;  /* 0x00007280ff0677ac */ /* 0x000e620008000800 */
[----:B------:R-:W2:Y:S01]  /*1b20*/  LDCU.64 UR14, c[0x0][0x380] ;  /* 0x00007000ff0e77ac */ /* 0x000ea20008000a00 */
[----:B------:R-:W3:Y:S10]  /*1b30*/  LDCU.64 UR16, c[0x0][0x398] ;  /* 0x00007300ff1077ac */ /* 0x000ef40008000a00 */
[----:B-123--:R-:W-:Y:S05]  /*1b40*/  @!P0 EXIT ;  /* 0x000000000000894d */ /* 0x00efea0003800000 */
.L_x_35:
[----:B------:R-:W-:-:S05]  /*1b50*/  IADD3 R12, P0, PT, R11, UR10, RZ ;  /* 0x0000000a0b0c7c10 */ /* 0x000fca000ff1e0ff */
[----:B0-----:R-:W-:Y:S02]  /*1b60*/  IMAD.X R9, RZ, RZ, UR7, P0 ;  /* 0x00000007ff097e24 */ /* 0x001fe400080e06ff */
[----:B------:R-:W-:-:S03]  /*1b70*/  IMAD.SHL.U32 R13, R12, 0x4, RZ ;  /* 0x000000040c0d7824 */ /* 0x000fc600078e00ff */
[----:B------:R-:W-:Y:S02]  /*1b80*/  SHF.L.U64.HI R12, R12, 0x2, R9 ;  /* 0x000000020c0c7819 */ /* 0x000fe40000010209 */
[----:B------:R-:W-:-:S04]  /*1b90*/  IADD3 R8, P0, PT, R13, UR14, RZ ;  /* 0x0000000e0d087c10 */ /* 0x000fc8000ff1e0ff */
[----:B------:R-:W-:-:S05]  /*1ba0*/  IADD3.X R9, PT, PT, R12, UR15, RZ, P0, !PT ;  /* 0x0000000f0c097c10 */ /* 0x000fca00087fe4ff */
[----:B------:R0:W2:Y:S01]  /*1bb0*/  LDG.E R8, desc[UR8][R8.64] ;  /* 0x0000000808087981 */ /* 0x0000a2000c1e1900 */
[----:B------:R-:W-:Y:S02]  /*1bc0*/  HFMA2 R15, -RZ, RZ, 0.96630859375, -0.0022525787353515625 ;  /* 0x3bbb989dff0f7431 */ /* 0x000fe400000001ff */
[----:B------:R-:W-:Y:S01]  /*1bd0*/  IMAD.MOV.U32 R17, RZ, RZ, 0x437c0000 ;  /* 0x437c0000ff117424 */ /* 0x000fe200078e00ff */
[----:B------:R-:W0:Y:S01]  /*1be0*/  MUFU.RCP R10, R3 ;  /* 0x00000003000a7308 */ /* 0x000e220000001000 */
[----:B------:R-:W-:Y:S01]  /*1bf0*/  BSSY.RECONVERGENT B0, `(.L_x_27) ;  /* 0x0000014000007945 */ /* 0x000fe20003800200 */
[----:B0-----:R-:W-:Y:S01]  /*1c00*/  FFMA R9, -R3, R10, 1 ;  /* 0x3f80000003097423 */ /* 0x001fe2000000010a */
[----:B--2---:R-:W-:-:S04]  /*1c10*/  FADD R0, -R5, R8 ;  /* 0x0000000805007221 */ /* 0x004fc80000000100 */
[----:B------:R-:W-:-:S04]  /*1c20*/  FFMA.SAT R2, R0, R15, 0.5 ;  /* 0x3f00000000027423 */ /* 0x000fc8000000200f */
[----:B------:R-:W-:-:S04]  /*1c30*/  FFMA.RM R2, R2, R17, 12582913 ;  /* 0x4b40000102027423 */ /* 0x000fc80000004011 */
[C---:B------:R-:W-:Y:S01]  /*1c40*/  FADD R15, R2.reuse, -12583039 ;  /* 0xcb40007f020f7421 */ /* 0x040fe20000000000 */
[----:B------:R-:W-:-:S03]  /*1c50*/  IMAD.SHL.U32 R2, R2, 0x800000, RZ ;  /* 0x0080000002027824 */ /* 0x000fc600078e00ff */
[----:B------:R-:W-:-:S04]  /*1c60*/  FFMA R15, R0, 1.4426950216293334961, -R15 ;  /* 0x3fb8aa3b000f7823 */ /* 0x000fc8000000080f */
[----:B------:R-:W-:Y:S01]  /*1c70*/  FFMA R15, R0, 1.925963033500011079e-08, R15 ;  /* 0x32a57060000f7823 */ /* 0x000fe2000000000f */
[----:B------:R-:W-:-:S05]  /*1c80*/  FFMA R0, R10, R9, R10 ;  /* 0x000000090a007223 */ /* 0x000fca000000000a */
[----:B------:R-:W0:Y:S02]  /*1c90*/  MUFU.EX2 R15, R15 ;  /* 0x0000000f000f7308 */ /* 0x000e240000000800 */
[----:B0-----:R-:W-:-:S06]  /*1ca0*/  FMUL R8, R2, R15 ;  /* 0x0000000f02087220 */ /* 0x001fcc0000400000 */
[----:B------:R-:W0:Y:S01]  /*1cb0*/  FCHK P0, R8, R3 ;  /* 0x0000000308007302 */ /* 0x000e220000000000 */
[----:B------:R-:W-:-:S04]  /*1cc0*/  FFMA R2, R0, R8, RZ ;  /* 0x0000000800027223 */ /* 0x000fc800000000ff */
[----:B------:R-:W-:-:S04]  /*1cd0*/  FFMA R9, -R3, R2, R8 ;  /* 0x0000000203097223 */ /* 0x000fc80000000108 */
[----:B------:R-:W-:Y:S01]  /*1ce0*/  FFMA R0, R0, R9, R2 ;  /* 0x0000000900007223 */ /* 0x000fe20000000002 */
[----:B0-----:R-:W-:Y:S06]  /*1cf0*/  @!P0 BRA `(.L_x_28) ;  /* 0x00000000000c8947 */ /* 0x001fec0003800000 */
[----:B------:R-:W-:Y:S02]  /*1d00*/  MOV R0, R8 ;  /* 0x0000000800007202 */ /* 0x000fe40000000f00 */
[----:B------:R-:W-:-:S07]  /*1d10*/  MOV R2, 0x1d30 ;  /* 0x00001d3000027802 */ /* 0x000fce0000000f00 */
[----:B-----5:R-:W-:Y:S05]  /*1d20*/  CALL.REL.NOINC `($__internal_1_$__cuda_sm3x_div_rn_noftz_f32_slowpath) ;  /* 0x0000000800d87944 */ /* 0x020fea0003c00000 */
.L_x_28:
[----:B------:R-:W-:Y:S05]  /*1d30*/  BSYNC.RECONVERGENT B0 ;  /* 0x0000000000007941 */ /* 0x000fea0003800200 */
.L_x_27:
[----:B------:R-:W-:Y:S01]  /*1d40*/  IMAD.IADD R10, R4, 0x1, R11 ;  /* 0x00000001040a7824 */ /* 0x000fe200078e020b */
[----:B-----5:R-:W-:-:S04]  /*1d50*/  ISETP.NE.AND P0, PT, R11, R7, PT ;  /* 0x000000070b00720c */ /* 0x020fc80003f05270 */
[----:B------:R-:W-:Y:S02]  /*1d60*/  IADD3 R2, P1, PT, R10, UR10, RZ ;  /* 0x0000000a0a027c10 */ /* 0x000fe4000ff3e0ff */
[----:B------:R-:W-:Y:S02]  /*1d70*/  FSEL R9, RZ, 1, P0 ;  /* 0x3f800000ff097808 */ /* 0x000fe40000000000 */
[C---:B------:R-:W-:Y:S01]  /*1d80*/  SHF.L.U32 R11, R2.reuse, 0x2, RZ ;  /* 0x00000002020b7819 */ /* 0x040fe200000006ff */
[----:B------:R-:W-:Y:S01]  /*1d90*/  IMAD.X R17, RZ, RZ, UR7, P1 ;  /* 0x00000007ff117e24 */ /* 0x000fe200088e06ff */
[----:B------:R-:W-:Y:S01]  /*1da0*/  IADD3 R8, P0, PT, R13, UR16, RZ ;  /* 0x000000100d087c10 */ /* 0x000fe2000ff1e0ff */
[----:B------:R-:W-:Y:S01]  /*1db0*/  FADD R15, -R9, R0 ;  /* 0x00000000090f7221 */ /* 0x000fe20000000100 */
[----:B------:R-:W-:Y:S02]  /*1dc0*/  IADD3 R14, P1, PT, R11, UR14, RZ ;  /* 0x0000000e0b0e7c10 */ /* 0x000fe4000ff3e0ff */
[----:B------:R-:W-:Y:S01]  /*1dd0*/  SHF.L.U64.HI R13, R2, 0x2, R17 ;  /* 0x00000002020d7819 */ /* 0x000fe20000010211 */
[----:B------:R-:W-:Y:S01]  /*1de0*/  FMUL R17, R15, R6 ;  /* 0x000000060f117220 */ /* 0x000fe20000400000 */
[----:B------:R-:W-:-:S02]  /*1df0*/  IADD3.X R9, PT, PT, R12, UR17, RZ, P0, !PT ;  /* 0x000000110c097c10 */ /* 0x000fc400087fe4ff */
[----:B------:R-:W-:-:S03]  /*1e00*/  IADD3.X R15, PT, PT, R13, UR15, RZ, P1, !PT ;  /* 0x0000000f0d0f7c10 */ /* 0x000fc60008ffe4ff */
[----:B------:R0:W-:Y:S04]  /*1e10*/  STG.E desc[UR8][R8.64], R17 ;  /* 0x0000001108007986 */ /* 0x0001e8000c101908 */
[----:B------:R-:W2:Y:S01]  /*1e20*/  LDG.E R14, desc[UR8][R14.64] ;  /* 0x000000080e0e7981 */ /* 0x000ea2000c1e1900 */
[----:B------:R-:W-:Y:S01]  /*1e30*/  IMAD.MOV.U32 R19, RZ, RZ, 0x3bbb989d ;  /* 0x3bbb989dff137424 */ /* 0x000fe200078e00ff */
[----:B------:R-:W0:Y:S01]  /*1e40*/  MUFU.RCP R12, R3 ;  /* 0x00000003000c7308 */ /* 0x000e220000001000 */
[----:B------:R-:W-:Y:S01]  /*1e50*/  IMAD.MOV.U32 R21, RZ, RZ, 0x437c0000 ;  /* 0x437c0000ff157424 */ /* 0x000fe200078e00ff */
[----:B------:R-:W-:Y:S01]  /*1e60*/  BSSY.RECONVERGENT B0, `(.L_x_29) ;  /* 0x0000014000007945 */ /* 0x000fe20003800200 */
[----:B0-----:R-:W-:Y:S01]  /*1e70*/  FFMA R9, -R3, R12, 1 ;  /* 0x3f80000003097423 */ /* 0x001fe2000000010c */
[----:B--2---:R-:W-:-:S04]  /*1e80*/  FADD R0, -R5, R14 ;  /* 0x0000000e05007221 */ /* 0x004fc80000000100 */
[----:B------:R-:W-:-:S04]  /*1e90*/  FFMA.SAT R2, R0, R19, 0.5 ;  /* 0x3f00000000027423 */ /* 0x000fc80000002013 */
[----:B------:R-:W-:-:S04]  /*1ea0*/  FFMA.RM R2, R2, R21, 12582913 ;  /* 0x4b40000102027423 */ /* 0x000fc80000004015 */
[C---:B------:R-:W-:Y:S01]  /*1eb0*/  FADD R19, R2.reuse, -12583039 ;  /* 0xcb40007f02137421 */ /* 0x040fe20000000000 */
[----:B------:R-:W-:-:S03]  /*1ec0*/  SHF.L.U32 R2, R2, 0x17, RZ ;  /* 0x0000001702027819 */ /* 0x000fc600000006ff */
        /* <DEDUP_REMOVED lines=10> */
[----:B------:R-:W-:Y:S01]  /*1f70*/  IMAD.MOV.U32 R0, RZ, RZ, R8 ;  /* 0x000000ffff007224 */ /* 0x000fe200078e0008 */
[----:B------:R-:W-:-:S07]  /*1f80*/  MOV R2, 0x1fa0 ;  /* 0x00001fa000027802 */ /* 0x000fce0000000f00 */
[----:B------:R-:W-:Y:S05]  /*1f90*/  CALL.REL.NOINC `($__internal_1_$__cuda_sm3x_div_rn_noftz_f32_slowpath) ;  /* 0x00000008003c7944 */ /* 0x000fea0003c00000 */
.L_x_30:
[----:B------:R-:W-:Y:S05]  /*1fa0*/  BSYNC.RECONVERGENT B0 ;  /* 0x0000000000007941 */ /* 0x000fea0003800200 */
.L_x_29:
[C---:B------:R-:W-:Y:S01]  /*1fb0*/  IMAD.IADD R12, R10.reuse, 0x1, R4 ;  /* 0x000000010a0c7824 */ /* 0x040fe200078e0204 */
[----:B------:R-:W-:-:S04]  /*1fc0*/  ISETP.NE.AND P0, PT, R10, R7, PT ;  /* 0x000000070a00720c */ /* 0x000fc80003f05270 */
[----:B------:R-:W-:Y:S02]  /*1fd0*/  IADD3 R2, P1, PT, R12, UR10, RZ ;  /* 0x0000000a0c027c10 */ /* 0x000fe4000ff3e0ff */
[----:B------:R-:W-:Y:S02]  /*1fe0*/  FSEL R9, RZ, 1, P0 ;  /* 0x3f800000ff097808 */ /* 0x000fe40000000000 */
[----:B------:R-:W-:Y:S01]  /*1ff0*/  IADD3.X R17, PT, PT, RZ, UR7, RZ, P1, !PT ;  /* 0x00000007ff117c10 */ /* 0x000fe20008ffe4ff */
[C---:B------:R-:W-:Y:S01]  /*2000*/  IMAD.SHL.U32 R10, R2.reuse, 0x4, RZ ;  /* 0x00000004020a7824 */ /* 0x040fe200078e00ff */
[----:B------:R-:W-:Y:S01]  /*2010*/  IADD3 R8, P0, PT, R11, UR16, RZ ;  /* 0x000000100b087c10 */ /* 0x000fe2000ff1e0ff */
[----:B------:R-:W-:Y:S01]  /*2020*/  FADD R15, -R9, R0 ;  /* 0x00000000090f7221 */ /* 0x000fe20000000100 */
[----:B------:R-:W-:Y:S02]  /*2030*/  SHF.L.U64.HI R11, R2, 0x2, R17 ;  /* 0x00000002020b7819 */ /* 0x000fe40000010211 */
[----:B------:R-:W-:-:S02]  /*2040*/  IADD3 R14, P1, PT, R10, UR14, RZ ;  /* 0x0000000e0a0e7c10 */ /* 0x000fc4000ff3e0ff */
[----:B------:R-:W-:Y:S01]  /*2050*/  IADD3.X R9, PT, PT, R13, UR17, RZ, P0, !PT ;  /* 0x000000110d097c10 */ /* 0x000fe200087fe4ff */
[----:B------:R-:W-:Y:S01]  /*2060*/  FMUL R13, R15, R6 ;  /* 0x000000060f0d7220 */ /* 0x000fe20000400000 */
[----:B------:R-:W-:-:S04]  /*2070*/  IADD3.X R15, PT, PT, R11, UR15, RZ, P1, !PT ;  /* 0x0000000f0b0f7c10 */ /* 0x000fc80008ffe4ff */
[----:B------:R0:W-:Y:S04]  /*2080*/  STG.E desc[UR8][R8.64], R13 ;  /* 0x0000000d08007986 */ /* 0x0001e8000c101908 */
[----:B------:R-:W2:Y:S01]  /*2090*/  LDG.E R14, desc[UR8][R14.64] ;  /* 0x000000080e0e7981 */ /* 0x000ea2000c1e1900 */
[----:B------:R-:W-:Y:S01]  /*20a0*/  IMAD.MOV.U32 R17, RZ, RZ, 0x3bbb989d ;  /* 0x3bbb989dff117424 */ /* 0x000fe200078e00ff */
[----:B------:R-:W-:Y:S01]  /*20b0*/  MOV R19, 0x437c0000 ;  /* 0x437c000000137802 */ /* 0x000fe20000000f00 */
        /* <DEDUP_REMOVED lines=21> */
.L_x_32:
[----:B------:R-:W-:Y:S05]  /*2210*/  BSYNC.RECONVERGENT B0 ;  /* 0x0000000000007941 */ /* 0x000fea0003800200 */
.L_x_31:
[C---:B------:R-:W-:Y:S02]  /*2220*/  IADD3 R13, PT, PT, R12.reuse, R4, RZ ;  /* 0x000000040c0d7210 */ /* 0x040fe40007ffe0ff */
[----:B------:R-:W-:Y:S02]  /*2230*/  ISETP.NE.AND P0, PT, R12, R7, PT ;  /* 0x000000070c00720c */ /* 0x000fe40003f05270 */
[----:B------:R-:W-:Y:S02]  /*2240*/  IADD3 R2, P1, PT, R13, UR10, RZ ;  /* 0x0000000a0d027c10 */ /* 0x000fe4000ff3e0ff */
[----:B------:R-:W-:Y:S02]  /*2250*/  FSEL R9, RZ, 1, P0 ;  /* 0x3f800000ff097808 */ /* 0x000fe40000000000 */
[----:B------:R-:W-:Y:S01]  /*2260*/  IADD3 R8, P0, PT, R10, UR16, RZ ;  /* 0x000000100a087c10 */ /* 0x000fe2000ff1e0ff */
[----:B------:R-:W-:Y:S02]  /*2270*/  IMAD.X R17, RZ, RZ, UR7, P1 ;  /* 0x00000007ff117e24 */ /* 0x000fe400088e06ff */
[----:B------:R-:W-:-:S02]  /*2280*/  IMAD.SHL.U32 R12, R2, 0x4, RZ ;  /* 0x00000004020c7824 */ /* 0x000fc400078e00ff */
[----:B------:R-:W-:Y:S01]  /*2290*/  FADD R15, -R9, R0 ;  /* 0x00000000090f7221 */ /* 0x000fe20000000100 */
[----:B------:R-:W-:Y:S02]  /*22a0*/  IADD3.X R9, PT, PT, R11, UR17, RZ, P0, !PT ;  /* 0x000000110b097c10 */ /* 0x000fe400087fe4ff */
[----:B------:R-:W-:Y:S01]  /*22b0*/  SHF.L.U64.HI R10, R2, 0x2, R17 ;  /* 0x00000002020a7819 */ /* 0x000fe20000010211 */
[----:B------:R-:W-:Y:S01]  /*22c0*/  FMUL R11, R15, R6 ;  /* 0x000000060f0b7220 */ /* 0x000fe20000400000 */
[----:B------:R-:W-:-:S04]  /*22d0*/  IADD3 R14, P1, PT, R12, UR14, RZ ;  /* 0x0000000e0c0e7c10 */ /* 0x000fc8000ff3e0ff */
[----:B------:R-:W-:Y:S01]  /*22e0*/  IADD3.X R15, PT, PT, R10, UR15, RZ, P1, !PT ;  /* 0x0000000f0a0f7c10 */ /* 0x000fe20008ffe4ff */
[----:B------:R0:W-:Y:S04]  /*22f0*/  STG.E desc[UR8][R8.64], R11 ;  /* 0x0000000b08007986 */ /* 0x0001e8000c101908 */
[----:B------:R-:W2:Y:S01]  /*2300*/  LDG.E R14, desc[UR8][R14.64] ;  /* 0x000000080e0e7981 */ /* 0x000ea2000c1e1900 */
        /* <DEDUP_REMOVED lines=22> */
[----:B------:R-:W-:Y:S05]  /*2470*/  CALL.REL.NOINC `($__internal_1_$__cuda_sm3x_div_rn_noftz_f32_slowpath) ;  /* 0x0000000400047944 */ /* 0x000fea0003c00000 */
.L_x_34:
[----:B------:R-:W-:Y:S05]  /*2480*/  BSYNC.RECONVERGENT B0 ;  /* 0x0000000000007941 */ /* 0x000fea0003800200 */
.L_x_33:
[----:B------:R-:W-:-:S04]  /*2490*/  ISETP.NE.AND P0, PT, R13, R7, PT ;  /* 0x000000070d00720c */ /* 0x000fc80003f05270 */
[----:B------:R-:W-:Y:S02]  /*24a0*/  FSEL R9, RZ, 1, P0 ;  /* 0x3f800000ff097808 */ /* 0x000fe40000000000 */
[----:B------:R-:W-:-:S03]  /*24b0*/  IADD3 R8, P0, PT, R12, UR16, RZ ;  /* 0x000000100c087c10 */ /* 0x000fc6000ff1e0ff */
[----:B------:R-:W-:Y:S01]  /*24c0*/  FADD R11, -R9, R0 ;  /* 0x00000000090b7221 */ /* 0x000fe20000000100 */
[----:B------:R-:W-:-:S03]  /*24d0*/  IADD3.X R9, PT, PT, R10, UR17, RZ, P0, !PT ;  /* 0x000000110a097c10 */ /* 0x000fc600087fe4ff */
[----:B------:R-:W-:Y:S01]  /*24e0*/  FMUL R15, R11, R6 ;  /* 0x000000060b0f7220 */ /* 0x000fe20000400000 */
[----:B------:R-:W-:-:S04]  /*24f0*/  IMAD.IADD R11, R13, 0x1, R4 ;  /* 0x000000010d0b7824 */ /* 0x000fc800078e0204 */
[----:B------:R1:W-:Y:S01]  /*2500*/  STG.E desc[UR8][R8.64], R15 ;  /* 0x0000000f08007986 */ /* 0x0003e2000c101908 */
[----:B------:R-:W-:-:S13]  /*2510*/  ISETP.GE.AND P0, PT, R11, UR6, PT ;  /* 0x000000060b007c0c */ /* 0x000fda000bf06270 */
[----:B-1----:R-:W-:Y:S05]  /*2520*/  @!P0 BRA `(.L_x_35) ;  /* 0xfffffff400888947 */ /* 0x002fea000383ffff */
[----:B------:R-:W-:Y:S05]  /*2530*/  EXIT ;  /* 0x000000000000794d */ /* 0x000fea0003800000 */
        .weak           $__internal_0_$__cuda_sm20_rcp_rn_f32_slowpath
        .type           $__internal_0_$__cuda_sm20_rcp_rn_f32_slowpath,@function
        .size           $__internal_0_$__cuda_sm20_rcp_rn_f32_slowpath,($__internal_1_$__cuda_sm3x_div_rn_noftz_f32_slowpath - $__internal_0_$__cuda_sm20_rcp_rn_f32_slowpath)
$__internal_0_$__cuda_sm20_rcp_rn_f32_slowpath:
[----:B------:R-:W-:-:S05]  /*2540*/  IMAD.SHL.U32 R6, R0, 0x2, RZ ;  /* 0x0000000200067824 */ /* 0x000fca00078e00ff */
[----:B------:R-:W-:-:S04]  /*2550*/  SHF.R.U32.HI R6, RZ, 0x18, R6 ;  /* 0x00000018ff067819 */ /* 0x000fc80000011606 */
[----:B------:R-:W-:-:S13]  /*2560*/  ISETP.NE.U32.AND P0, PT, R6, RZ, PT ;  /* 0x000000ff0600720c */ /* 0x000fda0003f05070 */
[----:B------:R-:W-:Y:S05]  /*2570*/  @P0 BRA `(.L_x_36) ;  /* 0x00000000002c0947 */ /* 0x000fea0003800000 */
[----:B------:R-:W-:-:S04]  /*2580*/  SHF.L.U32 R6, R0, 0x1, RZ ;  /* 0x0000000100067819 */ /* 0x000fc800000006ff */
[----:B------:R-:W-:-:S13]  /*2590*/  ISETP.NE.AND P0, PT, R6, RZ, PT ;  /* 0x000000ff0600720c */ /* 0x000fda0003f05270 */
[----:B------:R2:W3:Y:S01]  /*25a0*/  @!P0 MUFU.RCP R6, R0 ;  /* 0x0000000000068308 */ /* 0x0004e20000001000 */
[----:B------:R-:W-:Y:S05]  /*25b0*/  @!P0 BRA `(.L_x_37) ;  /* 0x0000000000a48947 */ /* 0x000fea0003800000 */
[----:B------:R-:W-:-:S04]  /*25c0*/  FFMA R7, R0, 1.84467440737095516160e+19, RZ ;  /* 0x5f80000000077823 */ /* 0x000fc800000000ff */
[----:B--2---:R-:W3:Y:S02]  /*25d0*/  MUFU.RCP R0, R7 ;  /* 0x0000000700007308 */ /* 0x004ee40000001000 */
[----:B---3--:R-:W-:-:S04]  /*25e0*/  FFMA R6, R7, R0, -1 ;  /* 0xbf80000007067423 */ /* 0x008fc80000000000 */
[----:B------:R-:W-:-:S04]  /*25f0*/  FADD.FTZ R13, -R6, -RZ ;  /* 0x800000ff060d7221 */ /* 0x000fc80000010100 */
[----:B------:R-:W-:-:S04]  /*2600*/  FFMA R0, R0, R13, R0 ;  /* 0x0000000d00007223 */ /* 0x000fc80000000000 */
[----:B------:R-:W-:Y:S01]  /*2610*/  FFMA R6, R0, 1.84467440737095516160e+19, RZ ;  /* 0x5f80000000067823 */ /* 0x000fe200000000ff */
[----:B------:R-:W-:Y:S06]  /*2620*/  BRA `(.L_x_37) ;  /* 0x0000000000887947 */ /* 0x000fec0003800000 */
.L_x_36:
[----:B------:R-:W-:-:S05]  /*2630*/  VIADD R7, R6, 0xffffff03 ;  /* 0xffffff0306077836 */ /* 0x000fca0000000000 */
[----:B------:R-:W-:-:S13]  /*2640*/  ISETP.GT.U32.AND P0, PT, R7, 0x1, PT ;  /* 0x000000010700780c */ /* 0x000fda0003f04070 */
[----:B------:R-:W-:Y:S05]  /*2650*/  @P0 BRA `(.L_x_38) ;  /* 0x0000000000780947 */ /* 0x000fea0003800000 */
[----:B------:R-:W-:Y:S01]  /*2660*/  LOP3.LUT R10, R0, 0x7fffff, RZ, 0xc0, !PT ;  /* 0x007fffff000a7812 */ /* 0x000fe200078ec0ff */
[----:B------:R-:W-:-:S03]  /*2670*/  IMAD.MOV.U32 R16, RZ, RZ, 0x3 ;  /* 0x00000003ff107424 */ /* 0x000fc600078e00ff */
[----:B------:R-:W-:Y:S02]  /*2680*/  LOP3.LUT R10, R10, 0x3f800000, RZ, 0xfc, !PT ;  /* 0x3f8000000a0a7812 */ /* 0x000fe400078efcff */
[----:B------:R-:W-:Y:S02]  /*2690*/  SHF.L.U32 R15, R16, R7, RZ ;  /* 0x00000007100f7219 */ /* 0x000fe400000006ff */
[----:B------:R-:W0:Y:S02]  /*26a0*/  MUFU.RCP R13, R10 ;  /* 0x0000000a000d7308 */ /* 0x000e240000001000 */
[----:B0-----:R-:W-:-:S04]  /*26b0*/  FFMA R12, R10, R13, -1 ;  /* 0xbf8000000a0c7423 */ /* 0x001fc8000000000d */
[----:B------:R-:W-:-:S04]  /*26c0*/  FADD.FTZ R12, -R12, -RZ ;  /* 0x800000ff0c0c7221 */ /* 0x000fc80000010100 */
[CCC-:B------:R-:W-:Y:S01]  /*26d0*/  FFMA.RM R14, R13.reuse, R12.reuse, R13.reuse ;  /* 0x0000000c0d0e7223 */ /* 0x1c0fe2000000400d */
[----:B------:R-:W-:-:S04]  /*26e0*/  FFMA.RP R13, R13, R12, R13 ;  /* 0x0000000c0d0d7223 */ /* 0x000fc8000000800d */
[C---:B------:R-:W-:Y:S02]  /*26f0*/  LOP3.LUT R12, R14.reuse, 0x7fffff, RZ, 0xc0, !PT ;  /* 0x007fffff0e0c7812 */ /* 0x040fe400078ec0ff */
[----:B------:R-:W-:Y:S02]  /*2700*/  FSETP.NEU.FTZ.AND P0, PT, R14, R13, PT ;  /* 0x0000000d0e00720b */ /* 0x000fe40003f1d000 */
[----:B------:R-:W-:Y:S02]  /*2710*/  LOP3.LUT R12, R12, 0x800000, RZ, 0xfc, !PT ;  /* 0x008000000c0c7812 */ /* 0x000fe400078efcff */
[----:B------:R-:W-:Y:S02]  /*2720*/  SEL R13, RZ, 0xffffffff, !P0 ;  /* 0xffffffffff0d7807 */ /* 0x000fe40004000000 */
[----:B------:R-:W-:Y:S02]  /*2730*/  LOP3.LUT R10, R15, R12, RZ, 0xc0, !PT ;  /* 0x0000000c0f0a7212 */ /* 0x000fe400078ec0ff */
[----:B------:R-:W-:-:S02]  /*2740*/  IADD3 R13, PT, PT, -R13, RZ, RZ ;  /* 0x000000ff0d0d7210 */ /* 0x000fc40007ffe1ff */
[-C--:B------:R-:W-:Y:S02]  /*2750*/  SHF.R.U32.HI R10, RZ, R7.reuse, R10 ;  /* 0x00000007ff0a7219 */ /* 0x080fe4000001160a */
[----:B------:R-:W-:Y:S02]  /*2760*/  LOP3.LUT P1, RZ, R13, R7, R12, 0xf8, !PT ;  /* 0x000000070dff7212 */ /* 0x000fe4000782f80c */
[C---:B------:R-:W-:Y:S02]  /*2770*/  LOP3.LUT P0, RZ, R10.reuse, 0x1, RZ, 0xc0, !PT ;  /* 0x000000010aff7812 */ /* 0x040fe4000780c0ff */
[----:B------:R-:W-:-:S04]  /*2780*/  LOP3.LUT P2, RZ, R10, 0x2, RZ, 0xc0, !PT ;  /* 0x000000020aff7812 */ /* 0x000fc8000784c0ff */
[----:B------:R-:W-:Y:S02]  /*2790*/  PLOP3.LUT P0, PT, P0, P1, P2, 0xe0, 0x0 ;  /* 0x000000000000781c */ /* 0x000fe40000703c20 */
[----:B------:R-:W-:Y:S02]  /*27a0*/  LOP3.LUT P1, RZ, R0, 0x7fffff, RZ, 0xc0, !PT ;  /* 0x007fffff00ff7812 */ /* 0x000fe4000782c0ff */
[----:B------:R-:W-:-:S05]  /*27b0*/  SEL R7, RZ, 0x1, !P0 ;  /* 0x00000001ff077807 */ /* 0x000fca0004000000 */
[----:B------:R-:W-:-:S05]  /*27c0*/  IMAD.MOV R7, RZ, RZ, -R7 ;  /* 0x000000ffff077224 */ /* 0x000fca00078e0a07 */
[----:B------:R-:W-:Y:S01]  /*27d0*/  ISETP.GE.AND P0, PT, R7, RZ, PT ;  /* 0x000000ff0700720c */ /* 0x000fe20003f06270 */
[----:B------:R-:W-:-:S05]  /*27e0*/  VIADD R7, R6, 0xffffff04 ;  /* 0xffffff0406077836 */ /* 0x000fca0000000000 */
[----:B------:R-:W-:-:S07]  /*27f0*/  SHF.R.U32.HI R7, RZ, R7, R12 ;  /* 0x00000007ff077219 */ /* 0x000fce000001160c */
[----:B------:R-:W-:-:S05]  /*2800*/  @!P0 IADD3 R7, PT, PT, R7, 0x1, RZ ;  /* 0x0000000107078810 */ /* 0x000fca0007ffe0ff */
[----:B------:R-:W-:-:S05]  /*2810*/  @!P1 IMAD.SHL.U32 R7, R7, 0x2, RZ ;  /* 0x0000000207079824 */ /* 0x000fca00078e00ff */
[----:B------:R-:W-:Y:S01]  /*2820*/  LOP3.LUT R6, R7, 0x80000000, R0, 0xf8, !PT ;  /* 0x8000000007067812 */ /* 0x000fe200078ef800 */
[----:B------:R-:W-:Y:S06]  /*2830*/  BRA `(.L_x_37) ;  /* 0x0000000000047947 */ /* 0x000fec0003800000 */
.L_x_38:
[----:B------:R0:W1:Y:S02]  /*2840*/  MUFU.RCP R6, R0 ;  /* 0x0000000000067308 */ /* 0x0000640000001000 */
.L_x_37:
[----:B0123--:R-:W-:Y:S01]  /*2850*/  IMAD.MOV.U32 R0, RZ, RZ, R6 ;  /* 0x000000ffff007224 */ /* 0x00ffe200078e0006 */
[----:B------:R-:W-:Y:S01]  /*2860*/  MOV R6, R2 ;  /* 0x0000000200067202 */ /* 0x000fe20000000f00 */
[----:B------:R-:W-:-:S04]  /*2870*/  IMAD.MOV.U32 R7, RZ, RZ, 0x0 ;  /* 0x00000000ff077424 */ /* 0x000fc800078e00ff */
[----:B------:R-:W-:Y:S05]  /*2880*/  RET.REL.NODEC R6 `(_Z15loss_row_kernelPKfPKiiiPfS3_) ;  /* 0xffffffd406dc7950 */ /* 0x000fea0003c3ffff */
        .weak           $__internal_1_$__cuda_sm3x_div_rn_noftz_f32_slowpath
        .type           $__internal_1_$__cuda_sm3x_div_rn_noftz_f32_slowpath,@function
        .size           $__internal_1_$__cuda_sm3x_div_rn_noftz_f32_slowpath,(.L_x_52 - $__internal_1_$__cuda_sm3x_div_rn_noftz_f32_slowpath)
$__internal_1_$__cuda_sm3x_div_rn_noftz_f32_slowpath:
[--C-:B------:R-:W-:Y:S01]  /*2890*/  SHF.R.U32.HI R8, RZ, 0x17, R3.reuse ;  /* 0x00000017ff087819 */ /* 0x100fe20000011603 */
[----:B------:R-:W-:Y:S01]  /*28a0*/  BSSY.RECONVERGENT B2, `(.L_x_39) ;  /* 0x0000063000027945 */ /* 0x000fe20003800200 */
[----:B------:R-:W-:Y:S01]  /*28b0*/  SHF.R.U32.HI R16, RZ, 0x17, R0 ;  /* 0x00000017ff107819 */ /* 0x000fe20000011600 */
[----:B------:R-:W-:Y:S01]  /*28c0*/  IMAD.MOV.U32 R19, RZ, RZ, R3 ;  /* 0x000000ffff137224 */ /* 0x000fe200078e0003 */
[----:B------:R-:W-:Y:S02]  /*28d0*/  LOP3.LUT R8, R8, 0xff, RZ, 0xc0, !PT ;  /* 0x000000ff08087812 */ /* 0x000fe400078ec0ff */
[----:B------:R-:W-:-:S03]  /*28e0*/  LOP3.LUT R16, R16, 0xff, RZ, 0xc0, !PT ;  /* 0x000000ff10107812 */ /* 0x000fc600078ec0ff */
[----:B------:R-:W-:Y:S01]  /*28f0*/  VIADD R17, R8, 0xffffffff ;  /* 0xffffffff08117836 */ /* 0x000fe20000000000 */
[----:B------:R-:W-:-:S04]  /*2900*/  IADD3 R18, PT, PT, R16, -0x1, RZ ;  /* 0xffffffff10127810 */ /* 0x000fc80007ffe0ff */
[----:B------:R-:W-:-:S04]  /*2910*/  ISETP.GT.U32.AND P0, PT, R17, 0xfd, PT ;  /* 0x000000fd1100780c */ /* 0x000fc80003f04070 */
[----:B------:R-:W-:-:S13]  /*2920*/  ISETP.GT.U32.OR P0, PT, R18, 0xfd, P0 ;  /* 0x000000fd1200780c */ /* 0x000fda0000704470 */
[----:B------:R-:W-:Y:S01]  /*2930*/  @!P0 IMAD.MOV.U32 R9, RZ, RZ, RZ ;  /* 0x000000ffff098224 */ /* 0x000fe200078e00ff */
[----:B------:R-:W-:Y:S06]  /*2940*/  @!P0 BRA `(.L_x_40) ;  /* 0x00000000005c8947 */ /* 0x000fec0003800000 */
[----:B------:R-:W-:Y:S02]  /*2950*/  FSETP.GTU.FTZ.AND P0, PT, |R0|, +INF , PT ;  /* 0x7f8000000000780b */ /* 0x000fe40003f1c200 */
[----:B------:R-:W-:-:S04]  /*2960*/  FSETP.GTU.FTZ.AND P1, PT, |R3|, +INF , PT ;  /* 0x7f8000000300780b */ /* 0x000fc80003f3c200 */
[----:B------:R-:W-:-:S13]  /*2970*/  PLOP3.LUT P0, PT, P0, P1, PT, 0xf8, 0x8f ;  /* 0x00000000008f781c */ /* 0x000fda0000703f70 */
[----:B------:R-:W-:Y:S05]  /*2980*/  @P0 BRA `(.L_x_41) ;  /* 0x00000004004c0947 */ /* 0x000fea0003800000 */
[----:B------:R-:W-:-:S13]  /*2990*/  LOP3.LUT P0, RZ, R19, 0x7fffffff, R0, 0xc8, !PT ;  /* 0x7fffffff13ff7812 */ /* 0x000fda000780c800 */
[----:B------:R-:W-:Y:S05]  /*29a0*/  @!P0 BRA `(.L_x_42) ;  /* 0x00000004003c8947 */ /* 0x000fea0003800000 */
[C---:B------:R-:W-:Y:S02]  /*29b0*/  FSETP.NEU.FTZ.AND P1, PT, |R0|.reuse, +INF , PT ;  /* 0x7f8000000000780b */ /* 0x040fe40003f3d200 */
[----:B------:R-:W-:Y:S02]  /*29c0*/  FSETP.NEU.FTZ.AND P2, PT, |R3|, +INF , PT ;  /* 0x7f8000000300780b */ /* 0x000fe40003f5d200 */
[----:B------:R-:W-:-:S11]  /*29d0*/  FSETP.NEU.FTZ.AND P0, PT, |R0|, +INF , PT ;  /* 0x7f8000000000780b */ /* 0x000fd60003f1d200 */
[----:B------:R-:W-:Y:S05]  /*29e0*/  @!P2 BRA !P1, `(.L_x_42) ;  /* 0x00000004002ca947 */ /* 0x000fea0004800000 */
[----:B------:R-:W-:-:S04]  /*29f0*/  LOP3.LUT P1, RZ, R0, 0x7fffffff, RZ, 0xc0, !PT ;  /* 0x7fffffff00ff7812 */ /* 0x000fc8000782c0ff */
[----:B------:R-:W-:-:S13]  /*2a00*/  PLOP3.LUT P1, PT, P2, P1, PT, 0x2f, 0xf2 ;  /* 0x0000000000f2781c */ /* 0x000fda0001722577 */
[----:B------:R-:W-:Y:S05]  /*2a10*/  @P1 BRA `(.L_x_43) ;  /* 0x0000000400181947 */ /* 0x000fea0003800000 */
[----:B------:R-:W-:-:S04]  /*2a20*/  LOP3.LUT P1, RZ, R19, 0x7fffffff, RZ, 0xc0, !PT ;  /* 0x7fffffff13ff7812 */ /* 0x000fc8000782c0ff */
[----:B------:R-:W-:-:S13]  /*2a30*/  PLOP3.LUT P0, PT, P0, P1, PT, 0x2f, 0xf2 ;  /* 0x0000000000f2781c */ /* 0x000fda0000702577 */
[----:B------:R-:W-:Y:S05]  /*2a40*/  @P0 BRA `(.L_x_44) ;  /* 0x0000000400000947 */ /* 0x000fea0003800000 */
[----:B------:R-:W-:Y:S02]  /*2a50*/  ISETP.GE.AND P0, PT, R18, RZ, PT ;  /* 0x000000ff1200720c */ /* 0x000fe40003f06270 */
[----:B------:R-:W-:-:S11]  /*2a60*/  ISETP.GE.AND P1, PT, R17, RZ, PT ;  /* 0x000000ff1100720c */ /* 0x000fd60003f26270 */
[----:B------:R-:W-:Y:S01]  /*2a70*/  @P0 MOV R9, RZ ;  /* 0x000000ff00090202 */ /* 0x000fe20000000f00 */
[----:B------:R-:W-:Y:S02]  /*2a80*/  @!P0 IMAD.MOV.U32 R9, RZ, RZ, -0x40 ;  /* 0xffffffc0ff098424 */ /* 0x000fe400078e00ff */
[----:B------:R-:W-:Y:S01]  /*2a90*/  @!P0 FFMA R0, R0, 1.84467440737095516160e+19, RZ ;  /* 0x5f80000000008823 */ /* 0x000fe200000000ff */
[----:B------:R-:W-:Y:S01]  /*2aa0*/  @!P1 FFMA R19, R3, 1.84467440737095516160e+19, RZ ;  /* 0x5f80000003139823 */ /* 0x000fe200000000ff */
[----:B------:R-:W-:-:S07]  /*2ab0*/  @!P1 VIADD R9, R9, 0x40 ;  /* 0x0000004009099836 */ /* 0x000fce0000000000 */
.L_x_40:
[----:B------:R-:W-:Y:S01]  /*2ac0*/  LEA R18, R8, 0xc0800000, 0x17 ;  /* 0xc080000008127811 */ /* 0x000fe200078eb8ff */
[----:B------:R-:W-:Y:S03]  /*2ad0*/  BSSY.RECONVERGENT B3, `(.L_x_45) ;  /* 0x0000036000037945 */ /* 0x000fe60003800200 */
[----:B------:R-:W-:Y:S01]  /*2ae0*/  IADD3 R20, PT, PT, -R18, R19, RZ ;  /* 0x0000001312147210 */ /* 0x000fe20007ffe1ff */
[----:B------:R-:W-:-:S03]  /*2af0*/  VIADD R19, R16, 0xffffff81 ;  /* 0xffffff8110137836 */ /* 0x000fc60000000000 */
[----:B------:R-:W0:Y:S01]  /*2b00*/  MUFU.RCP R18, R20 ;  /* 0x0000001400127308 */ /* 0x000e220000001000 */
[----:B------:R-:W-:Y:S01]  /*2b10*/  FADD.FTZ R17, -R20, -RZ ;  /* 0x800000ff14117221 */ /* 0x000fe20000010100 */
[----:B------:R-:W-:-:S03]  /*2b20*/  IMAD R0, R19, -0x800000, R0 ;  /* 0xff80000013007824 */ /* 0x000fc600078e0200 */
[----:B0-----:R-:W-:-:S04]  /*2b30*/  FFMA R21, R18, R17, 1 ;  /* 0x3f80000012157423 */ /* 0x001fc80000000011 */
[----:B------:R-:W-:-:S04]  /*2b40*/  FFMA R21, R18, R21, R18 ;  /* 0x0000001512157223 */ /* 0x000fc80000000012 */
[----:B------:R-:W-:-:S04]  /*2b50*/  FFMA R16, R0, R21, RZ ;  /* 0x0000001500107223 */ /* 0x000fc800000000ff */
[----:B------:R-:W-:-:S04]  /*2b60*/  FFMA R18, R17, R16, R0 ;  /* 0x0000001011127223 */ /* 0x000fc80000000000 */
[----:B------:R-:W-:Y:S01]  /*2b70*/  FFMA R18, R21, R18, R16 ;  /* 0x0000001215127223 */ /* 0x000fe20000000010 */
[----:B------:R-:W-:-:S03]  /*2b80*/  IADD3 R16, PT, PT, R19, 0x7f, -R8 ;  /* 0x0000007f13107810 */ /* 0x000fc60007ffe808 */
[----:B------:R-:W-:Y:S02]  /*2b90*/  FFMA R17, R17, R18, R0 ;  /* 0x0000001211117223 */ /* 0x000fe40000000000 */
[----:B------:R-:W-:Y:S02]  /*2ba0*/  IMAD.IADD R9, R16, 0x1, R9 ;  /* 0x0000000110097824 */ /* 0x000fe400078e0209 */
[----:B------:R-:W-:-:S05]  /*2bb0*/  FFMA R0, R21, R17, R18 ;  /* 0x0000001115007223 */ /* 0x000fca0000000012 */
[----:B------:R-:W-:-:S04]  /*2bc0*/  SHF.R.U32.HI R8, RZ, 0x17, R0 ;  /* 0x00000017ff087819 */ /* 0x000fc80000011600 */
[----:B------:R-:W-:-:S04]  /*2bd0*/  LOP3.LUT R8, R8, 0xff, RZ, 0xc0, !PT ;  /* 0x000000ff08087812 */ /* 0x000fc800078ec0ff */
[----:B------:R-:W-:-:S05]  /*2be0*/  IADD3 R8, PT, PT, R8, R9, RZ ;  /* 0x0000000908087210 */ /* 0x000fca0007ffe0ff */
[----:B------:R-:W-:-:S05]  /*2bf0*/  VIADD R16, R8, 0xffffffff ;  /* 0xffffffff08107836 */ /* 0x000fca0000000000 */
[----:B------:R-:W-:-:S13]  /*2c00*/  ISETP.GE.U32.AND P0, PT, R16, 0xfe, PT ;  /* 0x000000fe1000780c */ /* 0x000fda0003f06070 */
[----:B------:R-:W-:Y:S05]  /*2c10*/  @!P0 BRA `(.L_x_46) ;  /* 0x0000000000808947 */ /* 0x000fea0003800000 */
[----:B------:R-:W-:-:S13]  /*2c20*/  ISETP.GT.AND P0, PT, R8, 0xfe, PT ;  /* 0x000000fe0800780c */ /* 0x000fda0003f04270 */
[----:B------:R-:W-:Y:S05]  /*2c30*/  @P0 BRA `(.L_x_47) ;  /* 0x00000000006c0947 */ /* 0x000fea0003800000 */
[----:B------:R-:W-:-:S13]  /*2c40*/  ISETP.GE.AND P0, PT, R8, 0x1, PT ;  /* 0x000000010800780c */ /* 0x000fda0003f06270 */
[----:B------:R-:W-:Y:S05]  /*2c50*/  @P0 BRA `(.L_x_48) ;  /* 0x0000000000740947 */ /* 0x000fea0003800000 */
[----:B------:R-:W-:Y:S02]  /*2c60*/  ISETP.GE.AND P0, PT, R8, -0x18, PT ;  /* 0xffffffe80800780c */ /* 0x000fe40003f06270 */
[----:B------:R-:W-:-:S11]  /*2c70*/  LOP3.LUT R0, R0, 0x80000000, RZ, 0xc0, !PT ;  /* 0x8000000000007812 */ /* 0x000fd600078ec0ff */
[----:B------:R-:W-:Y:S05]  /*2c80*/  @!P0 BRA `(.L_x_48) ;  /* 0x0000000000688947 */ /* 0x000fea0003800000 */
[CCC-:B------:R-:W-:Y:S01]  /*2c90*/  FFMA.RZ R9, R21.reuse, R17.reuse, R18.reuse ;  /* 0x0000001115097223 */ /* 0x1c0fe2000000c012 */
[CCC-:B------:R-:W-:Y:S01]  /*2ca0*/  FFMA.RP R16, R21.reuse, R17.reuse, R18.reuse ;  /* 0x0000001115107223 */ /* 0x1c0fe20000008012 */
[----:B------:R-:W-:Y:S01]  /*2cb0*/  FFMA.RM R17, R21, R17, R18 ;  /* 0x0000001115117223 */ /* 0x000fe20000004012 */
[C---:B------:R-:W-:Y:S01]  /*2cc0*/  VIADD R18, R8.reuse, 0x20 ;  /* 0x0000002008127836 */ /* 0x040fe20000000000 */
[C---:B------:R-:W-:Y:S02]  /*2cd0*/  ISETP.NE.AND P2, PT, R8.reuse, RZ, PT ;  /* 0x000000ff0800720c */ /* 0x040fe40003f45270 */
[----:B------:R-:W-:Y:S02]  /*2ce0*/  LOP3.LUT R9, R9, 0x7fffff, RZ, 0xc0, !PT ;  /* 0x007fffff09097812 */ /* 0x000fe400078ec0ff */
[----:B------:R-:W-:Y:S02]  /*2cf0*/  ISETP.NE.AND P1, PT, R8, RZ, PT ;  /* 0x000000ff0800720c */ /* 0x000fe40003f25270 */
[----:B------:R-:W-:-:S02]  /*2d00*/  LOP3.LUT R9, R9, 0x800000, RZ, 0xfc, !PT ;  /* 0x0080000009097812 */ /* 0x000fc400078efcff */
[----:B------:R-:W-:Y:S02]  /*2d10*/  IADD3 R8, PT, PT, -R8, RZ, RZ ;  /* 0x000000ff08087210 */ /* 0x000fe40007ffe1ff */
[----:B------:R-:W-:Y:S02]  /*2d20*/  SHF.L.U32 R18, R9, R18, RZ ;  /* 0x0000001209127219 */ /* 0x000fe400000006ff */
[----:B------:R-:W-:Y:S02]  /*2d30*/  FSETP.NEU.FTZ.AND P0, PT, R16, R17, PT ;  /* 0x000000111000720b */ /* 0x000fe40003f1d000 */
[----:B------:R-:W-:Y:S02]  /*2d40*/  SEL R8, R8, RZ, P2 ;  /* 0x000000ff08087207 */ /* 0x000fe40001000000 */
[----:B------:R-:W-:Y:S02]  /*2d50*/  ISETP.NE.AND P1, PT, R18, RZ, P1 ;  /* 0x000000ff1200720c */ /* 0x000fe40000f25270 */
[----:B------:R-:W-:-:S02]  /*2d60*/  SHF.R.U32.HI R8, RZ, R8, R9 ;  /* 0x00000008ff087219 */ /* 0x000fc40000011609 */
[----:B------:R-:W-:Y:S02]  /*2d70*/  PLOP3.LUT P0, PT, P0, P1, PT, 0xf8, 0x8f ;  /* 0x00000000008f781c */ /* 0x000fe40000703f70 */
[----:B------:R-:W-:Y:S02]  /*2d80*/  SHF.R.U32.HI R16, RZ, 0x1, R8 ;  /* 0x00000001ff107819 */ /* 0x000fe40000011608 */
[----:B------:R-:W-:-:S04]  /*2d90*/  SEL R9, RZ, 0x1, !P0 ;  /* 0x00000001ff097807 */ /* 0x000fc80004000000 */
[----:B------:R-:W-:-:S04]  /*2da0*/  LOP3.LUT R9, R9, 0x1, R16, 0xf8, !PT ;  /* 0x0000000109097812 */ /* 0x000fc800078ef810 */
[----:B------:R-:W-:-:S05]  /*2db0*/  LOP3.LUT R9, R9, R8, RZ, 0xc0, !PT ;  /* 0x0000000809097212 */ /* 0x000fca00078ec0ff */
[----:B------:R-:W-:-:S05]  /*2dc0*/  IMAD.IADD R9, R16, 0x1, R9 ;  /* 0x0000000110097824 */ /* 0x000fca00078e0209 */
[----:B------:R-:W-:Y:S01]  /*2dd0*/  LOP3.LUT R0, R9, R0, RZ, 0xfc, !PT ;  /* 0x0000000009007212 */ /* 0x000fe200078efcff */
[----:B------:R-:W-:Y:S06]  /*2de0*/  BRA `(.L_x_48) ;  /* 0x0000000000107947 */ /* 0x000fec0003800000 */
.L_x_47:
[----:B------:R-:W-:-:S04]  /*2df0*/  LOP3.LUT R0, R0, 0x80000000, RZ, 0xc0, !PT ;  /* 0x8000000000007812 */ /* 0x000fc800078ec0ff */
[----:B------:R-:W-:Y:S01]  /*2e00*/  LOP3.LUT R0, R0, 0x7f800000, RZ, 0xfc, !PT ;  /* 0x7f80000000007812 */ /* 0x000fe200078efcff */
[----:B------:R-:W-:Y:S06]  /*2e10*/  BRA `(.L_x_48) ;  /* 0x0000000000047947 */ /* 0x000fec0003800000 */
.L_x_46:
[----:B------:R-:W-:-:S07]  /*2e20*/  IMAD R0, R9, 0x800000, R0 ;  /* 0x0080000009007824 */ /* 0x000fce00078e0200 */
.L_x_48:
[----:B------:R-:W-:Y:S05]  /*2e30*/  BSYNC.RECONVERGENT B3 ;  /* 0x0000000000037941 */ /* 0x000fea0003800200 */
.L_x_45:
[----:B------:R-:W-:Y:S05]  /*2e40*/  BRA `(.L_x_49) ;  /* 0x0000000000207947 */ /* 0x000fea0003800000 */
.L_x_44:
[----:B------:R-:W-:-:S04]  /*2e50*/  LOP3.LUT R0, R19, 0x80000000, R0, 0x48, !PT ;  /* 0x8000000013007812 */ /* 0x000fc800078e4800 */
[----:B------:R-:W-:Y:S01]  /*2e60*/  LOP3.LUT R0, R0, 0x7f800000, RZ, 0xfc, !PT ;  /* 0x7f80000000007812 */ /* 0x000fe200078efcff */
[----:B------:R-:W-:Y:S06]  /*2e70*/  BRA `(.L_x_49) ;  /* 0x0000000000147947 */ /* 0x000fec0003800000 */
.L_x_43:
[----:B------:R-:W-:Y:S01]  /*2e80*/  LOP3.LUT R0, R19, 0x80000000, R0, 0x48, !PT ;  /* 0x8000000013007812 */ /* 0x000fe200078e4800 */
[----:B------:R-:W-:Y:S06]  /*2e90*/  BRA `(.L_x_49) ;  /* 0x00000000000c7947 */ /* 0x000fec0003800000 */
.L_x_42:
[----:B------:R-:W0:Y:S01]  /*2ea0*/  MUFU.RSQ R0, -QNAN ;  /* 0xffc0000000007908 */ /* 0x000e220000001400 */
[----:B------:R-:W-:Y:S05]  /*2eb0*/  BRA `(.L_x_49) ;  /* 0x0000000000047947 */ /* 0x000fea0003800000 */
.L_x_41:
[----:B------:R-:W-:-:S07]  /*2ec0*/  FADD.FTZ R0, R0, R3 ;  /* 0x0000000300007221 */ /* 0x000fce0000010000 */
.L_x_49:
[----:B------:R-:W-:Y:S05]  /*2ed0*/  BSYNC.RECONVERGENT B2 ;  /* 0x0000000000027941 */ /* 0x000fea0003800200 */
.L_x_39:
[----:B------:R-:W-:Y:S01]  /*2ee0*/  MOV R8, R2 ;  /* 0x0000000200087202 */ /* 0x000fe20000000f00 */
[----:B------:R-:W-:-:S04]  /*2ef0*/  IMAD.MOV.U32 R9, RZ, RZ, 0x0 ;  /* 0x00000000ff097424 */ /* 0x000fc800078e00ff */
[----:B0-----:R-:W-:Y:S05]  /*2f00*/  RET.REL.NODEC R8 `(_Z15loss_row_kernelPKfPKiiiPfS3_) ;  /* 0xffffffd0083c7950 */ /* 0x001fea0003c3ffff */
.L_x_50:
[----:B------:R-:W-:-:S00]  /*2f10*/  BRA `(.L_x_50) ;  /* 0xfffffffc00fc7947 */ /* 0x000fc0000383ffff */
[----:B------:R-:W-:-:S00]  /*2f20*/  NOP ;  /* 0x0000000000007918 */ /* 0x000fc00000000000 */
        /* <DEDUP_REMOVED lines=13> */
.L_x_52:


//--------------------- .nv.shared._Z15loss_row_kernelPKfPKiiiPfS3_ --------------------------
	.section	.nv.shared._Z15loss_row_kernelPKfPKiiiPfS3_,"aw",@nobits
	.sectionflags	@""
	.align	16
	.zero		1024


//--------------------- .nv.shared.reserved.0     --------------------------
	.section	.nv.shared.reserved.0,"aw",@nobits
	.weak		__nv_reservedSMEM_offset_0_alias
	.size		__nv_reservedSMEM_offset_0_alias, 0, 64
	.other		__nv_reservedSMEM_offset_0_alias,@"STO_CUDA_RESERVED_SHARED STV_DEFAULT"
__nv_reservedSMEM_offset_0_alias:
	.zero		0
	.zero		64


//--------------------- .nv.constant0._Z15loss_row_kernelPKfPKiiiPfS3_ --------------------------
	.section	.nv.constant0._Z15loss_row_kernelPKfPKiiiPfS3_,"a",@progbits
	.sectionflags	@""
	.align	4
.nv.constant0._Z15loss_row_kernelPKfPKiiiPfS3_:
	.zero		936


//--------------------- SYMBOLS --------------------------

	.type		.nv.reservedSmem.offset0,@object
	.size		.nv.reservedSmem.offset0,0x4
	.type		.nv.reservedSmem.cap,@object
	.size		.nv.reservedSmem.cap,0x4
